//
// Generated by NVIDIA NVVM Compiler
//
// Compiler Build ID: CL-36424714
// Cuda compilation tools, release 13.0, V13.0.88
// Based on NVVM 20.0.0
//

.version 9.0
.target sm_100
.address_size 64

	// .globl	_Z16fill_array_valuePiim
.extern .func  (.param .b32 func_retval0) vprintf
(
	.param .b64 vprintf_param_0,
	.param .b64 vprintf_param_1
)
;
.const .align 1 .b8 device_mtDNA[33139];
.const .align 1 .b8 device_slice_nDNA[6401];
.const .align 4 .b8 panalty[16];
// _ZZ16cal_second_phaseiiiiiPiS_S_S_S_S_E14shared_panalty has been demoted
// _ZZ16cal_second_phaseiiiiiPiS_S_S_S_S_E15block_max_score has been demoted
// _ZZ16cal_second_phaseiiiiiPiS_S_S_S_S_E11block_max_i has been demoted
// _ZZ16cal_second_phaseiiiiiPiS_S_S_S_S_E11block_max_j has been demoted
.global .align 1 .b8 $str[12] = {72, 91, 37, 100, 93, 32, 58, 32, 37, 100, 10};
.global .align 1 .b8 $str$1[28] = {66, 108, 111, 99, 107, 32, 80, 111, 115, 105, 116, 105, 111, 110, 32, 61, 32, 40, 37, 100, 44, 32, 37, 100, 41, 32, 10};
.global .align 1 .b8 $str$2[27] = {67, 101, 108, 108, 32, 80, 111, 115, 105, 116, 105, 111, 110, 32, 61, 32, 40, 37, 100, 44, 32, 37, 100, 41, 32, 10};

.visible .entry _Z16fill_array_valuePiim(
	.param .u64 .ptr .align 1 _Z16fill_array_valuePiim_param_0,
	.param .u32 _Z16fill_array_valuePiim_param_1,
	.param .u64 _Z16fill_array_valuePiim_param_2
)
{
	.reg .pred 	%p<2>;
	.reg .b32 	%r<6>;
	.reg .b64 	%rd<7>;

	ld.param.u64 	%rd2, [_Z16fill_array_valuePiim_param_0];
	ld.param.u32 	%r1, [_Z16fill_array_valuePiim_param_1];
	ld.param.u64 	%rd3, [_Z16fill_array_valuePiim_param_2];
	mov.u32 	%r2, %ctaid.x;
	mov.u32 	%r3, %ntid.x;
	mov.u32 	%r4, %tid.x;
	mad.lo.s32 	%r5, %r2, %r3, %r4;
	cvt.s64.s32 	%rd1, %r5;
	setp.le.u64 	%p1, %rd3, %rd1;
	@%p1 bra 	$L__BB0_2;
	cvta.to.global.u64 	%rd4, %rd2;
	shl.b64 	%rd5, %rd1, 2;
	add.s64 	%rd6, %rd4, %rd5;
	st.global.u32 	[%rd6], %r1;
$L__BB0_2:
	ret;

}
	// .globl	_Z14proint_arrInfoPii
.visible .entry _Z14proint_arrInfoPii(
	.param .u64 .ptr .align 1 _Z14proint_arrInfoPii_param_0,
	.param .u32 _Z14proint_arrInfoPii_param_1
)
{
	.local .align 8 .b8 	__local_depot1[8];
	.reg .b64 	%SP;
	.reg .b64 	%SPL;
	.reg .b32 	%r<5>;
	.reg .b64 	%rd<9>;

	mov.u64 	%SPL, __local_depot1;
	cvta.local.u64 	%SP, %SPL;
	ld.param.u64 	%rd1, [_Z14proint_arrInfoPii_param_0];
	ld.param.u32 	%r1, [_Z14proint_arrInfoPii_param_1];
	cvta.to.global.u64 	%rd2, %rd1;
	add.u64 	%rd3, %SP, 0;
	add.u64 	%rd4, %SPL, 0;
	mul.wide.s32 	%rd5, %r1, 4;
	add.s64 	%rd6, %rd2, %rd5;
	ld.global.u32 	%r2, [%rd6];
	st.local.v2.u32 	[%rd4], {%r1, %r2};
	mov.u64 	%rd7, $str;
	cvta.global.u64 	%rd8, %rd7;
	{ // callseq 0, 0
	.param .b64 param0;
	st.param.b64 	[param0], %rd8;
	.param .b64 param1;
	st.param.b64 	[param1], %rd3;
	.param .b32 retval0;
	call.uni (retval0), 
	vprintf, 
	(
	param0, 
	param1
	);
	ld.param.b32 	%r3, [retval0];
	} // callseq 0
	ret;

}
	// .globl	_Z11initializeHPi
.visible .entry _Z11initializeHPi(
	.param .u64 .ptr .align 1 _Z11initializeHPi_param_0
)
{
	.reg .pred 	%p<3>;
	.reg .b32 	%r<7>;
	.reg .b64 	%rd<7>;

	ld.param.u64 	%rd2, [_Z11initializeHPi_param_0];
	cvta.to.global.u64 	%rd3, %rd2;
	mov.u32 	%r2, %ctaid.x;
	mov.u32 	%r3, %ntid.x;
	mov.u32 	%r4, %tid.x;
	mad.lo.s32 	%r1, %r2, %r3, %r4;
	setp.gt.s32 	%p1, %r1, 6400;
	mul.wide.s32 	%rd4, %r1, 4;
	add.s64 	%rd1, %rd3, %rd4;
	@%p1 bra 	$L__BB2_2;
	mov.b32 	%r5, 0;
	st.global.u32 	[%rd1], %r5;
	bra.uni 	$L__BB2_3;
$L__BB2_2:
	setp.gt.u32 	%p2, %r1, 33138;
	@%p2 bra 	$L__BB2_4;
$L__BB2_3:
	mul.wide.s32 	%rd5, %r1, 25600;
	add.s64 	%rd6, %rd1, %rd5;
	mov.b32 	%r6, 0;
	st.global.u32 	[%rd6], %r6;
$L__BB2_4:
	ret;

}
	// .globl	_Z9move_dataPiii
.visible .entry _Z9move_dataPiii(
	.param .u64 .ptr .align 1 _Z9move_dataPiii_param_0,
	.param .u32 _Z9move_dataPiii_param_1,
	.param .u32 _Z9move_dataPiii_param_2
)
{
	.reg .pred 	%p<4>;
	.reg .b32 	%r<10>;
	.reg .b64 	%rd<7>;

	ld.param.u64 	%rd1, [_Z9move_dataPiii_param_0];
	ld.param.u32 	%r3, [_Z9move_dataPiii_param_1];
	ld.param.u32 	%r2, [_Z9move_dataPiii_param_2];
	mov.u32 	%r4, %ctaid.x;
	mov.u32 	%r5, %ntid.x;
	mov.u32 	%r6, %tid.x;
	mad.lo.s32 	%r1, %r4, %r5, %r6;
	setp.lt.s32 	%p1, %r1, 1;
	setp.gt.s32 	%p2, %r1, %r3;
	or.pred  	%p3, %p1, %p2;
	@%p3 bra 	$L__BB3_2;
	cvta.to.global.u64 	%rd2, %rd1;
	mad.lo.s32 	%r7, %r1, %r2, %r1;
	add.s32 	%r8, %r7, %r2;
	mul.wide.s32 	%rd3, %r8, 4;
	add.s64 	%rd4, %rd2, %rd3;
	ld.global.u32 	%r9, [%rd4];
	mul.wide.s32 	%rd5, %r7, 4;
	add.s64 	%rd6, %rd2, %rd5;
	st.global.u32 	[%rd6], %r9;
$L__BB3_2:
	ret;

}
	// .globl	_Z15cal_first_phaseiiiiiPiS_S_S_S_S_
.visible .entry _Z15cal_first_phaseiiiiiPiS_S_S_S_S_(
	.param .u32 _Z15cal_first_phaseiiiiiPiS_S_S_S_S__param_0,
	.param .u32 _Z15cal_first_phaseiiiiiPiS_S_S_S_S__param_1,
	.param .u32 _Z15cal_first_phaseiiiiiPiS_S_S_S_S__param_2,
	.param .u32 _Z15cal_first_phaseiiiiiPiS_S_S_S_S__param_3,
	.param .u32 _Z15cal_first_phaseiiiiiPiS_S_S_S_S__param_4,
	.param .u64 .ptr .align 1 _Z15cal_first_phaseiiiiiPiS_S_S_S_S__param_5,
	.param .u64 .ptr .align 1 _Z15cal_first_phaseiiiiiPiS_S_S_S_S__param_6,
	.param .u64 .ptr .align 1 _Z15cal_first_phaseiiiiiPiS_S_S_S_S__param_7,
	.param .u64 .ptr .align 1 _Z15cal_first_phaseiiiiiPiS_S_S_S_S__param_8,
	.param .u64 .ptr .align 1 _Z15cal_first_phaseiiiiiPiS_S_S_S_S__param_9,
	.param .u64 .ptr .align 1 _Z15cal_first_phaseiiiiiPiS_S_S_S_S__param_10
)
{
	.local .align 8 .b8 	__local_depot4[8];
	.reg .b64 	%SP;
	.reg .b64 	%SPL;
	.reg .pred 	%p<3>;
	.reg .b32 	%r<14>;
	.reg .b64 	%rd<9>;

	mov.u64 	%SPL, __local_depot4;
	cvta.local.u64 	%SP, %SPL;
	ld.param.u32 	%r6, [_Z15cal_first_phaseiiiiiPiS_S_S_S_S__param_0];
	ld.param.u32 	%r5, [_Z15cal_first_phaseiiiiiPiS_S_S_S_S__param_2];
	add.u64 	%rd2, %SP, 0;
	add.u64 	%rd1, %SPL, 0;
	mov.u32 	%r1, %tid.x;
	mov.u32 	%r2, %ctaid.x;
	sub.s32 	%r3, %r6, %r2;
	setp.ne.s32 	%p1, %r1, 55;
	@%p1 bra 	$L__BB4_2;
	st.local.v2.u32 	[%rd1], {%r3, %r2};
	mov.u64 	%rd3, $str$1;
	cvta.global.u64 	%rd4, %rd3;
	{ // callseq 1, 0
	.param .b64 param0;
	st.param.b64 	[param0], %rd4;
	.param .b64 param1;
	st.param.b64 	[param1], %rd2;
	.param .b32 retval0;
	call.uni (retval0), 
	vprintf, 
	(
	param0, 
	param1
	);
	ld.param.b32 	%r7, [retval0];
	} // callseq 1
$L__BB4_2:
	setp.ne.s32 	%p2, %r1, 55;
	mul.lo.s32 	%r4, %r5, %r2;
	@%p2 bra 	$L__BB4_4;
	add.s32 	%r9, %r4, -54;
	mov.u32 	%r10, %ntid.x;
	mad.lo.s32 	%r11, %r3, %r10, 1;
	st.local.v2.u32 	[%rd1], {%r11, %r9};
	mov.u64 	%rd6, $str$2;
	cvta.global.u64 	%rd7, %rd6;
	{ // callseq 2, 0
	.param .b64 param0;
	st.param.b64 	[param0], %rd7;
	.param .b64 param1;
	st.param.b64 	[param1], %rd2;
	.param .b32 retval0;
	call.uni (retval0), 
	vprintf, 
	(
	param0, 
	param1
	);
	ld.param.b32 	%r12, [retval0];
	} // callseq 2
$L__BB4_4:
	ret;

}
	// .globl	_Z16cal_second_phaseiiiiiPiS_S_S_S_S_
.visible .entry _Z16cal_second_phaseiiiiiPiS_S_S_S_S_(
	.param .u32 _Z16cal_second_phaseiiiiiPiS_S_S_S_S__param_0,
	.param .u32 _Z16cal_second_phaseiiiiiPiS_S_S_S_S__param_1,
	.param .u32 _Z16cal_second_phaseiiiiiPiS_S_S_S_S__param_2,
	.param .u32 _Z16cal_second_phaseiiiiiPiS_S_S_S_S__param_3,
	.param .u32 _Z16cal_second_phaseiiiiiPiS_S_S_S_S__param_4,
	.param .u64 .ptr .align 1 _Z16cal_second_phaseiiiiiPiS_S_S_S_S__param_5,
	.param .u64 .ptr .align 1 _Z16cal_second_phaseiiiiiPiS_S_S_S_S__param_6,
	.param .u64 .ptr .align 1 _Z16cal_second_phaseiiiiiPiS_S_S_S_S__param_7,
	.param .u64 .ptr .align 1 _Z16cal_second_phaseiiiiiPiS_S_S_S_S__param_8,
	.param .u64 .ptr .align 1 _Z16cal_second_phaseiiiiiPiS_S_S_S_S__param_9,
	.param .u64 .ptr .align 1 _Z16cal_second_phaseiiiiiPiS_S_S_S_S__param_10
)
{
	.reg .pred 	%p<33>;
	.reg .b16 	%rs<3>;
	.reg .b32 	%r<299>;
	.reg .b64 	%rd<33>;
	// demoted variable
	.shared .align 4 .b8 _ZZ16cal_second_phaseiiiiiPiS_S_S_S_S_E14shared_panalty[16];
	// demoted variable
	.shared .align 4 .b8 _ZZ16cal_second_phaseiiiiiPiS_S_S_S_S_E15block_max_score[1052];
	// demoted variable
	.shared .align 4 .b8 _ZZ16cal_second_phaseiiiiiPiS_S_S_S_S_E11block_max_i[1052];
	// demoted variable
	.shared .align 4 .b8 _ZZ16cal_second_phaseiiiiiPiS_S_S_S_S_E11block_max_j[1052];
	ld.param.u32 	%r146, [_Z16cal_second_phaseiiiiiPiS_S_S_S_S__param_0];
	ld.param.u32 	%r147, [_Z16cal_second_phaseiiiiiPiS_S_S_S_S__param_1];
	ld.param.u32 	%r148, [_Z16cal_second_phaseiiiiiPiS_S_S_S_S__param_2];
	ld.param.u32 	%r149, [_Z16cal_second_phaseiiiiiPiS_S_S_S_S__param_3];
	ld.param.u32 	%r150, [_Z16cal_second_phaseiiiiiPiS_S_S_S_S__param_4];
	ld.param.u64 	%rd8, [_Z16cal_second_phaseiiiiiPiS_S_S_S_S__param_5];
	ld.param.u64 	%rd9, [_Z16cal_second_phaseiiiiiPiS_S_S_S_S__param_6];
	ld.param.u64 	%rd12, [_Z16cal_second_phaseiiiiiPiS_S_S_S_S__param_9];
	ld.param.u64 	%rd13, [_Z16cal_second_phaseiiiiiPiS_S_S_S_S__param_10];
	mov.u32 	%r1, %tid.x;
	setp.ne.s32 	%p2, %r1, 0;
	@%p2 bra 	$L__BB5_2;
	ld.const.u32 	%r151, [panalty];
	st.shared.u32 	[_ZZ16cal_second_phaseiiiiiPiS_S_S_S_S_E14shared_panalty], %r151;
	ld.const.u32 	%r152, [panalty+4];
	st.shared.u32 	[_ZZ16cal_second_phaseiiiiiPiS_S_S_S_S_E14shared_panalty+4], %r152;
	ld.const.u32 	%r153, [panalty+8];
	st.shared.u32 	[_ZZ16cal_second_phaseiiiiiPiS_S_S_S_S_E14shared_panalty+8], %r153;
	ld.const.u32 	%r154, [panalty+12];
	st.shared.u32 	[_ZZ16cal_second_phaseiiiiiPiS_S_S_S_S_E14shared_panalty+12], %r154;
$L__BB5_2:
	mov.u32 	%r155, %ctaid.x;
	sub.s32 	%r156, %r146, %r155;
	mov.u32 	%r157, %ntid.x;
	mul.lo.s32 	%r2, %r156, %r157;
	add.s32 	%r3, %r2, 1;
	add.s32 	%r158, %r1, %r147;
	sub.s32 	%r159, %r148, %r158;
	mad.lo.s32 	%r160, %r148, %r155, %r159;
	add.s32 	%r225, %r160, 1;
	setp.lt.s32 	%p3, %r147, 1;
	@%p3 bra 	$L__BB5_50;
	ld.param.u64 	%rd32, [_Z16cal_second_phaseiiiiiPiS_S_S_S_S__param_8];
	ld.param.u64 	%rd31, [_Z16cal_second_phaseiiiiiPiS_S_S_S_S__param_7];
	cvta.to.global.u64 	%rd1, %rd32;
	cvta.to.global.u64 	%rd2, %rd31;
	setp.lt.u32 	%p4, %r2, 2147483647;
	setp.le.s32 	%p5, %r3, %r150;
	or.pred  	%p1, %p4, %p5;
	add.s32 	%r5, %r149, 1;
	mad.lo.s32 	%r6, %r2, %r149, %r2;
	cvt.s64.s32 	%rd14, %r2;
	cvta.to.global.u64 	%rd15, %rd9;
	mul.wide.s32 	%rd16, %r2, 4;
	add.s64 	%rd3, %rd15, %rd16;
	mov.u64 	%rd17, device_mtDNA;
	add.s64 	%rd4, %rd17, %rd14;
	and.b32  	%r7, %r147, 7;
	and.b32  	%r8, %r147, 3;
	and.b32  	%r9, %r147, 2147483640;
	and.b32  	%r10, %r147, 1;
	neg.s32 	%r11, %r9;
	cvta.to.global.u64 	%rd5, %rd8;
	cvta.to.global.u64 	%rd6, %rd12;
	cvta.to.global.u64 	%rd7, %rd13;
	mov.b32 	%r224, 0;
	not.pred 	%p6, %p1;
$L__BB5_4:
	@%p6 bra 	$L__BB5_6;
	cvt.s64.s32 	%rd18, %r225;
	mul.wide.s32 	%rd19, %r225, 4;
	add.s64 	%rd20, %rd5, %rd19;
	ld.global.u32 	%r162, [%rd20];
	ld.shared.u32 	%r163, [_ZZ16cal_second_phaseiiiiiPiS_S_S_S_S_E14shared_panalty+8];
	add.s32 	%r164, %r163, %r162;
	add.s32 	%r165, %r225, %r6;
	mul.wide.s32 	%rd21, %r165, 4;
	add.s64 	%rd22, %rd2, %rd21;
	ld.global.u32 	%r166, [%rd22];
	ld.shared.u32 	%r167, [_ZZ16cal_second_phaseiiiiiPiS_S_S_S_S_E14shared_panalty+12];
	add.s32 	%r168, %r167, %r166;
	max.s32 	%r169, %r164, %r168;
	st.global.u32 	[%rd20], %r169;
	ld.global.u32 	%r170, [%rd3+4];
	add.s32 	%r171, %r163, %r170;
	add.s32 	%r172, %r6, %r5;
	cvt.s64.s32 	%rd23, %r172;
	add.s64 	%rd24, %rd18, %rd23;
	shl.b64 	%rd25, %rd24, 2;
	add.s64 	%rd26, %rd2, %rd25;
	ld.global.u32 	%r173, [%rd26+-4];
	add.s32 	%r174, %r167, %r173;
	max.s32 	%r175, %r171, %r174;
	st.global.u32 	[%rd3+4], %r175;
	ld.const.u8 	%rs1, [%rd4];
	mov.u64 	%rd27, device_slice_nDNA;
	add.s64 	%rd28, %rd27, %rd18;
	ld.const.u8 	%rs2, [%rd28+-1];
	setp.eq.s16 	%p7, %rs1, %rs2;
	ld.shared.u32 	%r176, [_ZZ16cal_second_phaseiiiiiPiS_S_S_S_S_E14shared_panalty];
	ld.shared.u32 	%r177, [_ZZ16cal_second_phaseiiiiiPiS_S_S_S_S_E14shared_panalty+4];
	selp.b32 	%r178, %r176, %r177, %p7;
	ld.global.u32 	%r179, [%rd20];
	ld.global.u32 	%r180, [%rd22+-4];
	add.s32 	%r181, %r180, %r178;
	max.s32 	%r182, %r179, %r175;
	max.s32 	%r183, %r181, %r182;
	max.s32 	%r184, %r183, 0;
	mul.wide.s32 	%rd29, %r5, 4;
	add.s64 	%rd30, %rd22, %rd29;
	st.global.u32 	[%rd30], %r184;
	shl.b32 	%r185, %r1, 2;
	mov.u32 	%r186, _ZZ16cal_second_phaseiiiiiPiS_S_S_S_S_E15block_max_score;
	add.s32 	%r187, %r186, %r185;
	st.shared.u32 	[%r187], %r184;
	mov.u32 	%r188, _ZZ16cal_second_phaseiiiiiPiS_S_S_S_S_E11block_max_i;
	add.s32 	%r189, %r188, %r185;
	st.shared.u32 	[%r189], %r3;
	mov.u32 	%r190, _ZZ16cal_second_phaseiiiiiPiS_S_S_S_S_E11block_max_j;
	add.s32 	%r191, %r190, %r185;
	st.shared.u32 	[%r191], %r225;
$L__BB5_6:
	setp.ne.s32 	%p8, %r1, 0;
	bar.sync 	0;
	@%p8 bra 	$L__BB5_49;
	setp.lt.u32 	%p9, %r147, 8;
	mov.b32 	%r235, -1;
	mov.b32 	%r279, 0;
	mov.u32 	%r234, %r235;
	mov.u32 	%r233, %r279;
	@%p9 bra 	$L__BB5_26;
	mov.u32 	%r200, _ZZ16cal_second_phaseiiiiiPiS_S_S_S_S_E15block_max_score;
	add.s32 	%r228, %r200, 16;
	mov.u32 	%r201, _ZZ16cal_second_phaseiiiiiPiS_S_S_S_S_E11block_max_i;
	add.s32 	%r227, %r201, 16;
	mov.u32 	%r202, _ZZ16cal_second_phaseiiiiiPiS_S_S_S_S_E11block_max_j;
	add.s32 	%r226, %r202, 16;
	mov.b32 	%r233, 0;
	mov.b32 	%r235, -1;
	mov.u32 	%r229, %r11;
$L__BB5_9:
	.pragma "nounroll";
	ld.shared.u32 	%r21, [%r228+-16];
	setp.le.s32 	%p10, %r21, %r233;
	@%p10 bra 	$L__BB5_11;
	ld.shared.u32 	%r234, [%r227+-16];
	ld.shared.u32 	%r235, [%r226+-16];
	mov.u32 	%r233, %r21;
$L__BB5_11:
	ld.shared.u32 	%r27, [%r228+-12];
	setp.le.s32 	%p11, %r27, %r233;
	@%p11 bra 	$L__BB5_13;
	ld.shared.u32 	%r234, [%r227+-12];
	ld.shared.u32 	%r235, [%r226+-12];
	mov.u32 	%r233, %r27;
$L__BB5_13:
	ld.shared.u32 	%r33, [%r228+-8];
	setp.le.s32 	%p12, %r33, %r233;
	@%p12 bra 	$L__BB5_15;
	ld.shared.u32 	%r234, [%r227+-8];
	ld.shared.u32 	%r235, [%r226+-8];
	mov.u32 	%r233, %r33;
$L__BB5_15:
	ld.shared.u32 	%r39, [%r228+-4];
	setp.le.s32 	%p13, %r39, %r233;
	@%p13 bra 	$L__BB5_17;
	ld.shared.u32 	%r234, [%r227+-4];
	ld.shared.u32 	%r235, [%r226+-4];
	mov.u32 	%r233, %r39;
$L__BB5_17:
	ld.shared.u32 	%r45, [%r228];
	setp.le.s32 	%p14, %r45, %r233;
	@%p14 bra 	$L__BB5_19;
	ld.shared.u32 	%r234, [%r227];
	ld.shared.u32 	%r235, [%r226];
	mov.u32 	%r233, %r45;
$L__BB5_19:
	ld.shared.u32 	%r51, [%r228+4];
	setp.le.s32 	%p15, %r51, %r233;
	@%p15 bra 	$L__BB5_21;
	ld.shared.u32 	%r234, [%r227+4];
	ld.shared.u32 	%r235, [%r226+4];
	mov.u32 	%r233, %r51;
$L__BB5_21:
	ld.shared.u32 	%r57, [%r228+8];
	setp.le.s32 	%p16, %r57, %r233;
	@%p16 bra 	$L__BB5_23;
	ld.shared.u32 	%r234, [%r227+8];
	ld.shared.u32 	%r235, [%r226+8];
	mov.u32 	%r233, %r57;
$L__BB5_23:
	ld.shared.u32 	%r63, [%r228+12];
	setp.le.s32 	%p17, %r63, %r233;
	@%p17 bra 	$L__BB5_25;
	ld.shared.u32 	%r234, [%r227+12];
	ld.shared.u32 	%r235, [%r226+12];
	mov.u32 	%r233, %r63;
$L__BB5_25:
	add.s32 	%r229, %r229, 8;
	add.s32 	%r228, %r228, 32;
	add.s32 	%r227, %r227, 32;
	add.s32 	%r226, %r226, 32;
	setp.ne.s32 	%p18, %r229, 0;
	mov.u32 	%r279, %r9;
	@%p18 bra 	$L__BB5_9;
$L__BB5_26:
	setp.eq.s32 	%p19, %r7, 0;
	@%p19 bra 	$L__BB5_47;
	add.s32 	%r204, %r7, -1;
	setp.lt.u32 	%p20, %r204, 3;
	@%p20 bra 	$L__BB5_37;
	shl.b32 	%r205, %r279, 2;
	mov.u32 	%r206, _ZZ16cal_second_phaseiiiiiPiS_S_S_S_S_E15block_max_score;
	add.s32 	%r80, %r206, %r205;
	ld.shared.u32 	%r81, [%r80];
	setp.le.s32 	%p21, %r81, %r233;
	mov.u32 	%r207, _ZZ16cal_second_phaseiiiiiPiS_S_S_S_S_E11block_max_i;
	add.s32 	%r82, %r207, %r205;
	mov.u32 	%r208, _ZZ16cal_second_phaseiiiiiPiS_S_S_S_S_E11block_max_j;
	add.s32 	%r83, %r208, %r205;
	@%p21 bra 	$L__BB5_30;
	ld.shared.u32 	%r234, [%r82];
	ld.shared.u32 	%r235, [%r83];
	mov.u32 	%r233, %r81;
$L__BB5_30:
	ld.shared.u32 	%r89, [%r80+4];
	setp.le.s32 	%p22, %r89, %r233;
	@%p22 bra 	$L__BB5_32;
	ld.shared.u32 	%r234, [%r82+4];
	ld.shared.u32 	%r235, [%r83+4];
	mov.u32 	%r233, %r89;
$L__BB5_32:
	ld.shared.u32 	%r95, [%r80+8];
	setp.le.s32 	%p23, %r95, %r233;
	@%p23 bra 	$L__BB5_34;
	ld.shared.u32 	%r234, [%r82+8];
	ld.shared.u32 	%r235, [%r83+8];
	mov.u32 	%r233, %r95;
$L__BB5_34:
	ld.shared.u32 	%r101, [%r80+12];
	setp.le.s32 	%p24, %r101, %r233;
	@%p24 bra 	$L__BB5_36;
	ld.shared.u32 	%r234, [%r82+12];
	ld.shared.u32 	%r235, [%r83+12];
	mov.u32 	%r233, %r101;
$L__BB5_36:
	add.s32 	%r279, %r279, 4;
$L__BB5_37:
	setp.eq.s32 	%p25, %r8, 0;
	@%p25 bra 	$L__BB5_47;
	setp.eq.s32 	%p26, %r8, 1;
	@%p26 bra 	$L__BB5_44;
	shl.b32 	%r210, %r279, 2;
	mov.u32 	%r211, _ZZ16cal_second_phaseiiiiiPiS_S_S_S_S_E15block_max_score;
	add.s32 	%r115, %r211, %r210;
	ld.shared.u32 	%r116, [%r115];
	setp.le.s32 	%p27, %r116, %r233;
	mov.u32 	%r212, _ZZ16cal_second_phaseiiiiiPiS_S_S_S_S_E11block_max_i;
	add.s32 	%r117, %r212, %r210;
	mov.u32 	%r213, _ZZ16cal_second_phaseiiiiiPiS_S_S_S_S_E11block_max_j;
	add.s32 	%r118, %r213, %r210;
	@%p27 bra 	$L__BB5_41;
	ld.shared.u32 	%r234, [%r117];
	ld.shared.u32 	%r235, [%r118];
	mov.u32 	%r233, %r116;
$L__BB5_41:
	ld.shared.u32 	%r124, [%r115+4];
	setp.le.s32 	%p28, %r124, %r233;
	@%p28 bra 	$L__BB5_43;
	ld.shared.u32 	%r234, [%r117+4];
	ld.shared.u32 	%r235, [%r118+4];
	mov.u32 	%r233, %r124;
$L__BB5_43:
	add.s32 	%r279, %r279, 2;
$L__BB5_44:
	setp.eq.s32 	%p29, %r10, 0;
	@%p29 bra 	$L__BB5_47;
	shl.b32 	%r214, %r279, 2;
	mov.u32 	%r215, _ZZ16cal_second_phaseiiiiiPiS_S_S_S_S_E15block_max_score;
	add.s32 	%r216, %r215, %r214;
	ld.shared.u32 	%r138, [%r216];
	setp.le.s32 	%p30, %r138, %r233;
	@%p30 bra 	$L__BB5_47;
	mov.u32 	%r218, _ZZ16cal_second_phaseiiiiiPiS_S_S_S_S_E11block_max_i;
	add.s32 	%r219, %r218, %r214;
	ld.shared.u32 	%r234, [%r219];
	mov.u32 	%r220, _ZZ16cal_second_phaseiiiiiPiS_S_S_S_S_E11block_max_j;
	add.s32 	%r221, %r220, %r214;
	ld.shared.u32 	%r235, [%r221];
	mov.u32 	%r233, %r138;
$L__BB5_47:
	atom.global.max.s32 	%r222, [%rd1], %r233;
	ld.global.u32 	%r223, [%rd1];
	setp.ne.s32 	%p31, %r223, %r233;
	@%p31 bra 	$L__BB5_49;
	st.global.u32 	[%rd6], %r234;
	st.global.u32 	[%rd7], %r235;
$L__BB5_49:
	bar.sync 	0;
	add.s32 	%r224, %r224, 1;
	setp.ne.s32 	%p32, %r224, %r147;
	add.s32 	%r225, %r225, 1;
	@%p32 bra 	$L__BB5_4;
$L__BB5_50:
	ret;

}


// ===== COMPILED SASS (sm_100) =====

	.target	sm_100

	.elftype	@"ET_EXEC"


//--------------------- .note.nv.tkinfo           --------------------------
	.section	.note.nv.tkinfo,"",@"SHT_NOTE"
	.sectionflags	@"SHF_NOTE_NV_TKINFO"
	.tkinfo
        /*0018*/ 	.word	0x00000002
        /*0030*/ 	.string	""
        /*0030*/ 	.string	"ptxas"
        /*0030*/ 	.string	"Cuda compilation tools, release 13.0, V13.0.88"
        /*0030*/ 	.string	"Build cuda_13.0.r13.0/compiler.36424714_0"
        /*0030*/ 	.string	"-arch sm_100 -m 64 "



//--------------------- .note.nv.cuinfo           --------------------------
	.section	.note.nv.cuinfo,"",@"SHT_NOTE"
	.sectionflags	@"SHF_NOTE_NV_CUINFO"
        /*0018*/ 	.short	0x0002
        /*001a*/ 	.short	0x0064
        /*001c*/ 	.short	0x0082
	.zero		2


//--------------------- .nv.info                  --------------------------
	.section	.nv.info,"",@"SHT_CUDA_INFO"
	.align	4


	//----- nvinfo : EIATTR_REGCOUNT
	.align		4
        /*0000*/ 	.byte	0x04, 0x2f
        /*0002*/ 	.short	(.L_7 - .L_6)
	.align		4
.L_6:
        /*0004*/ 	.word	index@(_Z16fill_array_valuePiim)
        /*0008*/ 	.word	0x00000008


	//----- nvinfo : EIATTR_FRAME_SIZE
	.align		4
.L_7:
        /*000c*/ 	.byte	0x04, 0x11
        /*000e*/ 	.short	(.L_9 - .L_8)
	.align		4
.L_8:
        /*0010*/ 	.word	index@(_Z16fill_array_valuePiim)
        /*0014*/ 	.word	0x00000000


	//----- nvinfo : EIATTR_REGCOUNT
	.align		4
.L_9:
        /*0018*/ 	.byte	0x04, 0x2f
        /*001a*/ 	.short	(.L_11 - .L_10)
	.align		4
.L_10:
        /*001c*/ 	.word	index@(_Z14proint_arrInfoPii)
        /*0020*/ 	.word	0x00000018


	//----- nvinfo : EIATTR_FRAME_SIZE
	.align		4
.L_11:
        /*0024*/ 	.byte	0x04, 0x11
        /*0026*/ 	.short	(.L_13 - .L_12)
	.align		4
.L_12:
        /*0028*/ 	.word	index@(_Z14proint_arrInfoPii)
        /*002c*/ 	.word	0x00000008


	//----- nvinfo : EIATTR_REGCOUNT
	.align		4
.L_13:
        /*0030*/ 	.byte	0x04, 0x2f
        /*0032*/ 	.short	(.L_15 - .L_14)
	.align		4
.L_14:
        /*0034*/ 	.word	index@(_Z11initializeHPi)
        /*0038*/ 	.word	0x00000008


	//----- nvinfo : EIATTR_FRAME_SIZE
	.align		4
.L_15:
        /*003c*/ 	.byte	0x04, 0x11
        /*003e*/ 	.short	(.L_17 - .L_16)
	.align		4
.L_16:
        /*0040*/ 	.word	index@(_Z11initializeHPi)
        /*0044*/ 	.word	0x00000000


	//----- nvinfo : EIATTR_REGCOUNT
	.align		4
.L_17:
        /*0048*/ 	.byte	0x04, 0x2f
        /*004a*/ 	.short	(.L_19 - .L_18)
	.align		4
.L_18:
        /*004c*/ 	.word	index@(_Z9move_dataPiii)
        /*0050*/ 	.word	0x0000000a


	//----- nvinfo : EIATTR_FRAME_SIZE
	.align		4
.L_19:
        /*0054*/ 	.byte	0x04, 0x11
        /*0056*/ 	.short	(.L_21 - .L_20)
	.align		4
.L_20:
        /*0058*/ 	.word	index@(_Z9move_dataPiii)
        /*005c*/ 	.word	0x00000000


	//----- nvinfo : EIATTR_REGCOUNT
	.align		4
.L_21:
        /*0060*/ 	.byte	0x04, 0x2f
        /*0062*/ 	.short	(.L_23 - .L_22)
	.align		4
.L_22:
        /*0064*/ 	.word	index@(_Z15cal_first_phaseiiiiiPiS_S_S_S_S_)
        /*0068*/ 	.word	0x00000018


	//----- nvinfo : EIATTR_FRAME_SIZE
	.align		4
.L_23:
        /*006c*/ 	.byte	0x04, 0x11
        /*006e*/ 	.short	(.L_25 - .L_24)
	.align		4
.L_24:
        /*0070*/ 	.word	index@(_Z15cal_first_phaseiiiiiPiS_S_S_S_S_)
        /*0074*/ 	.word	0x00000008


	//----- nvinfo : EIATTR_REGCOUNT
	.align		4
.L_25:
        /*0078*/ 	.byte	0x04, 0x2f
        /*007a*/ 	.short	(.L_27 - .L_26)
	.align		4
.L_26:
        /*007c*/ 	.word	index@(_Z16cal_second_phaseiiiiiPiS_S_S_S_S_)
        /*0080*/ 	.word	0x0000001c


	//----- nvinfo : EIATTR_FRAME_SIZE
	.align		4
.L_27:
        /*0084*/ 	.byte	0x04, 0x11
        /*0086*/ 	.short	(.L_29 - .L_28)
	.align		4
.L_28:
        /*0088*/ 	.word	index@(_Z16cal_second_phaseiiiiiPiS_S_S_S_S_)
        /*008c*/ 	.word	0x00000000


	//----- nvinfo : EIATTR_MIN_STACK_SIZE
	.align		4
.L_29:
        /*0090*/ 	.byte	0x04, 0x12
        /*0092*/ 	.short	(.L_31 - .L_30)
	.align		4
.L_30:
        /*0094*/ 	.word	index@(_Z16cal_second_phaseiiiiiPiS_S_S_S_S_)
        /*0098*/ 	.word	0x00000000


	//----- nvinfo : EIATTR_MIN_STACK_SIZE
	.align		4
.L_31:
        /*009c*/ 	.byte	0x04, 0x12
        /*009e*/ 	.short	(.L_33 - .L_32)
	.align		4
.L_32:
        /*00a0*/ 	.word	index@(_Z15cal_first_phaseiiiiiPiS_S_S_S_S_)
        /*00a4*/ 	.word	0x00000008


	//----- nvinfo : EIATTR_MIN_STACK_SIZE
	.align		4
.L_33:
        /*00a8*/ 	.byte	0x04, 0x12
        /*00aa*/ 	.short	(.L_35 - .L_34)
	.align		4
.L_34:
        /*00ac*/ 	.word	index@(_Z9move_dataPiii)
        /*00b0*/ 	.word	0x00000000


	//----- nvinfo : EIATTR_MIN_STACK_SIZE
	.align		4
.L_35:
        /*00b4*/ 	.byte	0x04, 0x12
        /*00b6*/ 	.short	(.L_37 - .L_36)
	.align		4
.L_36:
        /*00b8*/ 	.word	index@(_Z11initializeHPi)
        /*00bc*/ 	.word	0x00000000


	//----- nvinfo : EIATTR_MIN_STACK_SIZE
	.align		4
.L_37:
        /*00c0*/ 	.byte	0x04, 0x12
        /*00c2*/ 	.short	(.L_39 - .L_38)
	.align		4
.L_38:
        /*00c4*/ 	.word	index@(_Z14proint_arrInfoPii)
        /*00c8*/ 	.word	0x00000008


	//----- nvinfo : EIATTR_MIN_STACK_SIZE
	.align		4
.L_39:
        /*00cc*/ 	.byte	0x04, 0x12
        /*00ce*/ 	.short	(.L_41 - .L_40)
	.align		4
.L_40:
        /*00d0*/ 	.word	index@(_Z16fill_array_valuePiim)
        /*00d4*/ 	.word	0x00000000
.L_41:


//--------------------- .nv.compat                --------------------------
	.section	.nv.compat,"",@"SHT_CUDA_COMPAT_INFO"
	.align	4
        /*0000*/ 	.byte	0x02, 0x09, 0x00, 0x00, 0x02, 0x02, 0x01, 0x00, 0x02, 0x05, 0x05, 0x00, 0x03, 0x07, 0x01, 0x01
        /*0010*/ 	.byte	0x02, 0x03, 0x00, 0x00, 0x02, 0x06, 0x01, 0x00, 0x04, 0x0b, 0x08, 0x00, 0x09, 0x00, 0x00, 0x00
        /*0020*/ 	.byte	0x00, 0x00, 0x00, 0x00


//--------------------- .nv.info._Z16cal_second_phaseiiiiiPiS_S_S_S_S_ --------------------------
	.section	.nv.info._Z16cal_second_phaseiiiiiPiS_S_S_S_S_,"",@"SHT_CUDA_INFO"
	.sectionflags	@""
	.align	4


	//----- nvinfo : EIATTR_CUDA_API_VERSION
	.align		4
        /*0000*/ 	.byte	0x04, 0x37
        /*0002*/ 	.short	(.L_43 - .L_42)
.L_42:
        /*0004*/ 	.word	0x00000082


	//----- nvinfo : EIATTR_KPARAM_INFO
	.align		4
.L_43:
        /*0008*/ 	.byte	0x04, 0x17
        /*000a*/ 	.short	(.L_45 - .L_44)
.L_44:
        /*000c*/ 	.word	0x00000000
        /*0010*/ 	.short	0x000a
        /*0012*/ 	.short	0x0040
        /*0014*/ 	.byte	0x00, 0xf5, 0x21, 0x00


	//----- nvinfo : EIATTR_KPARAM_INFO
	.align		4
.L_45:
        /*0018*/ 	.byte	0x04, 0x17
        /*001a*/ 	.short	(.L_47 - .L_46)
.L_46:
        /*001c*/ 	.word	0x00000000
        /*0020*/ 	.short	0x0009
        /*0022*/ 	.short	0x0038
        /*0024*/ 	.byte	0x00, 0xf5, 0x21, 0x00


	//----- nvinfo : EIATTR_KPARAM_INFO
	.align		4
.L_47:
        /*0028*/ 	.byte	0x04, 0x17
        /*002a*/ 	.short	(.L_49 - .L_48)
.L_48:
        /*002c*/ 	.word	0x00000000
        /*0030*/ 	.short	0x0008
        /*0032*/ 	.short	0x0030
        /*0034*/ 	.byte	0x00, 0xf5, 0x21, 0x00


	//----- nvinfo : EIATTR_KPARAM_INFO
	.align		4
.L_49:
        /*0038*/ 	.byte	0x04, 0x17
        /*003a*/ 	.short	(.L_51 - .L_50)
.L_50:
        /*003c*/ 	.word	0x00000000
        /*0040*/ 	.short	0x0007
        /*0042*/ 	.short	0x0028
        /*0044*/ 	.byte	0x00, 0xf5, 0x21, 0x00


	//----- nvinfo : EIATTR_KPARAM_INFO
	.align		4
.L_51:
        /*0048*/ 	.byte	0x04, 0x17
        /*004a*/ 	.short	(.L_53 - .L_52)
.L_52:
        /*004c*/ 	.word	0x00000000
        /*0050*/ 	.short	0x0006
        /*0052*/ 	.short	0x0020
        /*0054*/ 	.byte	0x00, 0xf5, 0x21, 0x00


	//----- nvinfo : EIATTR_KPARAM_INFO
	.align		4
.L_53:
        /*0058*/ 	.byte	0x04, 0x17
        /*005a*/ 	.short	(.L_55 - .L_54)
.L_54:
        /*005c*/ 	.word	0x00000000
        /*0060*/ 	.short	0x0005
        /*0062*/ 	.short	0x0018
        /*0064*/ 	.byte	0x00, 0xf5, 0x21, 0x00


	//----- nvinfo : EIATTR_KPARAM_INFO
	.align		4
.L_55:
        /*0068*/ 	.byte	0x04, 0x17
        /*006a*/ 	.short	(.L_57 - .L_56)
.L_56:
        /*006c*/ 	.word	0x00000000
        /*0070*/ 	.short	0x0004
        /*0072*/ 	.short	0x0010
        /*0074*/ 	.byte	0x00, 0xf0, 0x11, 0x00


	//----- nvinfo : EIATTR_KPARAM_INFO
	.align		4
.L_57:
        /*0078*/ 	.byte	0x04, 0x17
        /*007a*/ 	.short	(.L_59 - .L_58)
.L_58:
        /*007c*/ 	.word	0x00000000
        /*0080*/ 	.short	0x0003
        /*0082*/ 	.short	0x000c
        /*0084*/ 	.byte	0x00, 0xf0, 0x11, 0x00


	//----- nvinfo : EIATTR_KPARAM_INFO
	.align		4
.L_59:
        /*0088*/ 	.byte	0x04, 0x17
        /*008a*/ 	.short	(.L_61 - .L_60)
.L_60:
        /*008c*/ 	.word	0x00000000
        /*0090*/ 	.short	0x0002
        /*0092*/ 	.short	0x0008
        /*0094*/ 	.byte	0x00, 0xf0, 0x11, 0x00


	//----- nvinfo : EIATTR_KPARAM_INFO
	.align		4
.L_61:
        /*0098*/ 	.byte	0x04, 0x17
        /*009a*/ 	.short	(.L_63 - .L_62)
.L_62:
        /*009c*/ 	.word	0x00000000
        /*00a0*/ 	.short	0x0001
        /*00a2*/ 	.short	0x0004
        /*00a4*/ 	.byte	0x00, 0xf0, 0x11, 0x00


	//----- nvinfo : EIATTR_KPARAM_INFO
	.align		4
.L_63:
        /*00a8*/ 	.byte	0x04, 0x17
        /*00aa*/ 	.short	(.L_65 - .L_64)
.L_64:
        /*00ac*/ 	.word	0x00000000
        /*00b0*/ 	.short	0x0000
        /*00b2*/ 	.short	0x0000
        /*00b4*/ 	.byte	0x00, 0xf0, 0x11, 0x00


	//----- nvinfo : EIATTR_SPARSE_MMA_MASK
	.align		4
.L_65:
        /*00b8*/ 	.byte	0x03, 0x50
        /*00ba*/ 	.short	0x0000


	//----- nvinfo : EIATTR_MAXREG_COUNT
	.align		4
        /*00bc*/ 	.byte	0x03, 0x1b
        /*00be*/ 	.short	0x00ff


	//----- nvinfo : EIATTR_NUM_BARRIERS
	.align		4
        /*00c0*/ 	.byte	0x02, 0x4c
        /*00c2*/ 	.byte	0x01
	.zero		1


	//----- nvinfo : EIATTR_MERCURY_ISA_VERSION
	.align		4
        /*00c4*/ 	.byte	0x03, 0x5f
        /*00c6*/ 	.short	0x0101


	//----- nvinfo : EIATTR_VRC_CTA_INIT_COUNT
	.align		4
        /*00c8*/ 	.byte	0x02, 0x4a
	.zero		1
	.zero		1


	//----- nvinfo : EIATTR_EXIT_INSTR_OFFSETS
	.align		4
        /*00cc*/ 	.byte	0x04, 0x1c
        /*00ce*/ 	.short	(.L_67 - .L_66)


	//   ....[0]....
.L_66:
        /*00d0*/ 	.word	0x00000110


	//   ....[1]....
        /*00d4*/ 	.word	0x00000f90


	//----- nvinfo : EIATTR_CRS_STACK_SIZE
	.align		4
.L_67:
        /*00d8*/ 	.byte	0x04, 0x1e
        /*00da*/ 	.short	(.L_69 - .L_68)
.L_68:
        /*00dc*/ 	.word	0x00000000


	//----- nvinfo : EIATTR_CBANK_PARAM_SIZE
	.align		4
.L_69:
        /*00e0*/ 	.byte	0x03, 0x19
        /*00e2*/ 	.short	0x0048


	//----- nvinfo : EIATTR_PARAM_CBANK
	.align		4
        /*00e4*/ 	.byte	0x04, 0x0a
        /*00e6*/ 	.short	(.L_71 - .L_70)
	.align		4
.L_70:
        /*00e8*/ 	.word	index@(.nv.constant0._Z16cal_second_phaseiiiiiPiS_S_S_S_S_)
        /*00ec*/ 	.short	0x0380
        /*00ee*/ 	.short	0x0048


	//----- nvinfo : EIATTR_SW_WAR
	.align		4
.L_71:
        /*00f0*/ 	.byte	0x04, 0x36
        /*00f2*/ 	.short	(.L_73 - .L_72)
.L_72:
        /*00f4*/ 	.word	0x00000008
.L_73:


//--------------------- .nv.info._Z15cal_first_phaseiiiiiPiS_S_S_S_S_ --------------------------
	.section	.nv.info._Z15cal_first_phaseiiiiiPiS_S_S_S_S_,"",@"SHT_CUDA_INFO"
	.sectionflags	@""
	.align	4


	//----- nvinfo : EIATTR_CUDA_API_VERSION
	.align		4
        /*0000*/ 	.byte	0x04, 0x37
        /*0002*/ 	.short	(.L_75 - .L_74)
.L_74:
        /*0004*/ 	.word	0x00000082


	//----- nvinfo : EIATTR_KPARAM_INFO
	.align		4
.L_75:
        /*0008*/ 	.byte	0x04, 0x17
        /*000a*/ 	.short	(.L_77 - .L_76)
.L_76:
        /*000c*/ 	.word	0x00000000
        /*0010*/ 	.short	0x000a
        /*0012*/ 	.short	0x0040
        /*0014*/ 	.byte	0x00, 0xf5, 0x21, 0x00


	//----- nvinfo : EIATTR_KPARAM_INFO
	.align		4
.L_77:
        /*0018*/ 	.byte	0x04, 0x17
        /*001a*/ 	.short	(.L_79 - .L_78)
.L_78:
        /*001c*/ 	.word	0x00000000
        /*0020*/ 	.short	0x0009
        /*0022*/ 	.short	0x0038
        /*0024*/ 	.byte	0x00, 0xf5, 0x21, 0x00


	//----- nvinfo : EIATTR_KPARAM_INFO
	.align		4
.L_79:
        /*0028*/ 	.byte	0x04, 0x17
        /*002a*/ 	.short	(.L_81 - .L_80)
.L_80:
        /*002c*/ 	.word	0x00000000
        /*0030*/ 	.short	0x0008
        /*0032*/ 	.short	0x0030
        /*0034*/ 	.byte	0x00, 0xf5, 0x21, 0x00


	//----- nvinfo : EIATTR_KPARAM_INFO
	.align		4
.L_81:
        /*0038*/ 	.byte	0x04, 0x17
        /*003a*/ 	.short	(.L_83 - .L_82)
.L_82:
        /*003c*/ 	.word	0x00000000
        /*0040*/ 	.short	0x0007
        /*0042*/ 	.short	0x0028
        /*0044*/ 	.byte	0x00, 0xf5, 0x21, 0x00


	//----- nvinfo : EIATTR_KPARAM_INFO
	.align		4
.L_83:
        /*0048*/ 	.byte	0x04, 0x17
        /*004a*/ 	.short	(.L_85 - .L_84)
.L_84:
        /*004c*/ 	.word	0x00000000
        /*0050*/ 	.short	0x0006
        /*0052*/ 	.short	0x0020
        /*0054*/ 	.byte	0x00, 0xf5, 0x21, 0x00


	//----- nvinfo : EIATTR_KPARAM_INFO
	.align		4
.L_85:
        /*0058*/ 	.byte	0x04, 0x17
        /*005a*/ 	.short	(.L_87 - .L_86)
.L_86:
        /*005c*/ 	.word	0x00000000
        /*0060*/ 	.short	0x0005
        /*0062*/ 	.short	0x0018
        /*0064*/ 	.byte	0x00, 0xf5, 0x21, 0x00


	//----- nvinfo : EIATTR_KPARAM_INFO
	.align		4
.L_87:
        /*0068*/ 	.byte	0x04, 0x17
        /*006a*/ 	.short	(.L_89 - .L_88)
.L_88:
        /*006c*/ 	.word	0x00000000
        /*0070*/ 	.short	0x0004
        /*0072*/ 	.short	0x0010
        /*0074*/ 	.byte	0x00, 0xf0, 0x11, 0x00


	//----- nvinfo : EIATTR_KPARAM_INFO
	.align		4
.L_89:
        /*0078*/ 	.byte	0x04, 0x17
        /*007a*/ 	.short	(.L_91 - .L_90)
.L_90:
        /*007c*/ 	.word	0x00000000
        /*0080*/ 	.short	0x0003
        /*0082*/ 	.short	0x000c
        /*0084*/ 	.byte	0x00, 0xf0, 0x11, 0x00


	//----- nvinfo : EIATTR_KPARAM_INFO
	.align		4
.L_91:
        /*0088*/ 	.byte	0x04, 0x17
        /*008a*/ 	.short	(.L_93 - .L_92)
.L_92:
        /*008c*/ 	.word	0x00000000
        /*0090*/ 	.short	0x0002
        /*0092*/ 	.short	0x0008
        /*0094*/ 	.byte	0x00, 0xf0, 0x11, 0x00


	//----- nvinfo : EIATTR_KPARAM_INFO
	.align		4
.L_93:
        /*0098*/ 	.byte	0x04, 0x17
        /*009a*/ 	.short	(.L_95 - .L_94)
.L_94:
        /*009c*/ 	.word	0x00000000
        /*00a0*/ 	.short	0x0001
        /*00a2*/ 	.short	0x0004
        /*00a4*/ 	.byte	0x00, 0xf0, 0x11, 0x00


	//----- nvinfo : EIATTR_KPARAM_INFO
	.align		4
.L_95:
        /*00a8*/ 	.byte	0x04, 0x17
        /*00aa*/ 	.short	(.L_97 - .L_96)
.L_96:
        /*00ac*/ 	.word	0x00000000
        /*00b0*/ 	.short	0x0000
        /*00b2*/ 	.short	0x0000
        /*00b4*/ 	.byte	0x00, 0xf0, 0x11, 0x00


	//----- nvinfo : EIATTR_SPARSE_MMA_MASK
	.align		4
.L_97:
        /*00b8*/ 	.byte	0x03, 0x50
        /*00ba*/ 	.short	0x0000


	//----- nvinfo : EIATTR_MAXREG_COUNT
	.align		4
        /*00bc*/ 	.byte	0x03, 0x1b
        /*00be*/ 	.short	0x00ff


	//----- nvinfo : EIATTR_EXTERNS
	.align		4
        /*00c0*/ 	.byte	0x04, 0x0f
        /*00c2*/ 	.short	(.L_99 - .L_98)


	//   ....[0]....
	.align		4
.L_98:
        /*00c4*/ 	.word	index@(vprintf)


	//----- nvinfo : EIATTR_MERCURY_ISA_VERSION
	.align		4
.L_99:
        /*00c8*/ 	.byte	0x03, 0x5f
        /*00ca*/ 	.short	0x0101


	//----- nvinfo : EIATTR_VRC_CTA_INIT_COUNT
	.align		4
        /*00cc*/ 	.byte	0x02, 0x4a
	.zero		1
	.zero		1


	//----- nvinfo : EIATTR_SYSCALL_OFFSETS
	.align		4
        /*00d0*/ 	.byte	0x04, 0x46
        /*00d2*/ 	.short	(.L_101 - .L_100)


	//   ....[0]....
.L_100:
        /*00d4*/ 	.word	0x00000160


	//   ....[1]....
        /*00d8*/ 	.word	0x00000270


	//----- nvinfo : EIATTR_EXIT_INSTR_OFFSETS
	.align		4
.L_101:
        /*00dc*/ 	.byte	0x04, 0x1c
        /*00de*/ 	.short	(.L_103 - .L_102)


	//   ....[0]....
.L_102:
        /*00e0*/ 	.word	0x00000190


	//   ....[1]....
        /*00e4*/ 	.word	0x00000280


	//----- nvinfo : EIATTR_CRS_STACK_SIZE
	.align		4
.L_103:
        /*00e8*/ 	.byte	0x04, 0x1e
        /*00ea*/ 	.short	(.L_105 - .L_104)
.L_104:
        /*00ec*/ 	.word	0x00000000


	//----- nvinfo : EIATTR_CBANK_PARAM_SIZE
	.align		4
.L_105:
        /*00f0*/ 	.byte	0x03, 0x19
        /*00f2*/ 	.short	0x0048


	//----- nvinfo : EIATTR_PARAM_CBANK
	.align		4
        /*00f4*/ 	.byte	0x04, 0x0a
        /*00f6*/ 	.short	(.L_107 - .L_106)
	.align		4
.L_106:
        /*00f8*/ 	.word	index@(.nv.constant0._Z15cal_first_phaseiiiiiPiS_S_S_S_S_)
        /*00fc*/ 	.short	0x0380
        /*00fe*/ 	.short	0x0048


	//----- nvinfo : EIATTR_SW_WAR
	.align		4
.L_107:
        /*0100*/ 	.byte	0x04, 0x36
        /*0102*/ 	.short	(.L_109 - .L_108)
.L_108:
        /*0104*/ 	.word	0x00000008
.L_109:


//--------------------- .nv.info._Z9move_dataPiii --------------------------
	.section	.nv.info._Z9move_dataPiii,"",@"SHT_CUDA_INFO"
	.sectionflags	@""
	.align	4


	//----- nvinfo : EIATTR_CUDA_API_VERSION
	.align		4
        /*0000*/ 	.byte	0x04, 0x37
        /*0002*/ 	.short	(.L_111 - .L_110)
.L_110:
        /*0004*/ 	.word	0x00000082


	//----- nvinfo : EIATTR_KPARAM_INFO
	.align		4
.L_111:
        /*0008*/ 	.byte	0x04, 0x17
        /*000a*/ 	.short	(.L_113 - .L_112)
.L_112:
        /*000c*/ 	.word	0x00000000
        /*0010*/ 	.short	0x0002
        /*0012*/ 	.short	0x000c
        /*0014*/ 	.byte	0x00, 0xf0, 0x11, 0x00


	//----- nvinfo : EIATTR_KPARAM_INFO
	.align		4
.L_113:
        /*0018*/ 	.byte	0x04, 0x17
        /*001a*/ 	.short	(.L_115 - .L_114)
.L_114:
        /*001c*/ 	.word	0x00000000
        /*0020*/ 	.short	0x0001
        /*0022*/ 	.short	0x0008
        /*0024*/ 	.byte	0x00, 0xf0, 0x11, 0x00


	//----- nvinfo : EIATTR_KPARAM_INFO
	.align		4
.L_115:
        /*0028*/ 	.byte	0x04, 0x17
        /*002a*/ 	.short	(.L_117 - .L_116)
.L_116:
        /*002c*/ 	.word	0x00000000
        /*0030*/ 	.short	0x0000
        /*0032*/ 	.short	0x0000
        /*0034*/ 	.byte	0x00, 0xf5, 0x21, 0x00


	//----- nvinfo : EIATTR_SPARSE_MMA_MASK
	.align		4
.L_117:
        /*0038*/ 	.byte	0x03, 0x50
        /*003a*/ 	.short	0x0000


	//----- nvinfo : EIATTR_MAXREG_COUNT
	.align		4
        /*003c*/ 	.byte	0x03, 0x1b
        /*003e*/ 	.short	0x00ff


	//----- nvinfo : EIATTR_MERCURY_ISA_VERSION
	.align		4
        /*0040*/ 	.byte	0x03, 0x5f
        /*0042*/ 	.short	0x0101


	//----- nvinfo : EIATTR_VRC_CTA_INIT_COUNT
	.align		4
        /*0044*/ 	.byte	0x02, 0x4a
	.zero		1
	.zero		1


	//----- nvinfo : EIATTR_EXIT_INSTR_OFFSETS
	.align		4
        /*0048*/ 	.byte	0x04, 0x1c
        /*004a*/ 	.short	(.L_119 - .L_118)


	//   ....[0]....
.L_118:
        /*004c*/ 	.word	0x00000080


	//   ....[1]....
        /*0050*/ 	.word	0x00000120


	//----- nvinfo : EIATTR_CBANK_PARAM_SIZE
	.align		4
.L_119:
        /*0054*/ 	.byte	0x03, 0x19
        /*0056*/ 	.short	0x0010


	//----- nvinfo : EIATTR_PARAM_CBANK
	.align		4
        /*0058*/ 	.byte	0x04, 0x0a
        /*005a*/ 	.short	(.L_121 - .L_120)
	.align		4
.L_120:
        /*005c*/ 	.word	index@(.nv.constant0._Z9move_dataPiii)
        /*0060*/ 	.short	0x0380
        /*0062*/ 	.short	0x0010


	//----- nvinfo : EIATTR_SW_WAR
	.align		4
.L_121:
        /*0064*/ 	.byte	0x04, 0x36
        /*0066*/ 	.short	(.L_123 - .L_122)
.L_122:
        /*0068*/ 	.word	0x00000008
.L_123:


//--------------------- .nv.info._Z11initializeHPi --------------------------
	.section	.nv.info._Z11initializeHPi,"",@"SHT_CUDA_INFO"
	.sectionflags	@""
	.align	4


	//----- nvinfo : EIATTR_CUDA_API_VERSION
	.align		4
        /*0000*/ 	.byte	0x04, 0x37
        /*0002*/ 	.short	(.L_125 - .L_124)
.L_124:
        /*0004*/ 	.word	0x00000082


	//----- nvinfo : EIATTR_KPARAM_INFO
	.align		4
.L_125:
        /*0008*/ 	.byte	0x04, 0x17
        /*000a*/ 	.short	(.L_127 - .L_126)
.L_126:
        /*000c*/ 	.word	0x00000000
        /*0010*/ 	.short	0x0000
        /*0012*/ 	.short	0x0000
        /*0014*/ 	.byte	0x00, 0xf5, 0x21, 0x00


	//----- nvinfo : EIATTR_SPARSE_MMA_MASK
	.align		4
.L_127:
        /*0018*/ 	.byte	0x03, 0x50
        /*001a*/ 	.short	0x0000


	//----- nvinfo : EIATTR_MAXREG_COUNT
	.align		4
        /*001c*/ 	.byte	0x03, 0x1b
        /*001e*/ 	.short	0x00ff


	//----- nvinfo : EIATTR_MERCURY_ISA_VERSION
	.align		4
        /*0020*/ 	.byte	0x03, 0x5f
        /*0022*/ 	.short	0x0101


	//----- nvinfo : EIATTR_VRC_CTA_INIT_COUNT
	.align		4
        /*0024*/ 	.byte	0x02, 0x4a
	.zero		1
	.zero		1


	//----- nvinfo : EIATTR_EXIT_INSTR_OFFSETS
	.align		4
        /*0028*/ 	.byte	0x04, 0x1c
        /*002a*/ 	.short	(.L_129 - .L_128)


	//   ....[0]....
.L_128:
        /*002c*/ 	.word	0x000000d0


	//   ....[1]....
        /*0030*/ 	.word	0x00000110


	//----- nvinfo : EIATTR_CRS_STACK_SIZE
	.align		4
.L_129:
        /*0034*/ 	.byte	0x04, 0x1e
        /*0036*/ 	.short	(.L_131 - .L_130)
.L_130:
        /*0038*/ 	.word	0x00000000


	//----- nvinfo : EIATTR_CBANK_PARAM_SIZE
	.align		4
.L_131:
        /*003c*/ 	.byte	0x03, 0x19
        /*003e*/ 	.short	0x0008


	//----- nvinfo : EIATTR_PARAM_CBANK
	.align		4
        /*0040*/ 	.byte	0x04, 0x0a
        /*0042*/ 	.short	(.L_133 - .L_132)
	.align		4
.L_132:
        /*0044*/ 	.word	index@(.nv.constant0._Z11initializeHPi)
        /*0048*/ 	.short	0x0380
        /*004a*/ 	.short	0x0008


	//----- nvinfo : EIATTR_SW_WAR
	.align		4
.L_133:
        /*004c*/ 	.byte	0x04, 0x36
        /*004e*/ 	.short	(.L_135 - .L_134)
.L_134:
        /*0050*/ 	.word	0x00000008
.L_135:


//--------------------- .nv.info._Z14proint_arrInfoPii --------------------------
	.section	.nv.info._Z14proint_arrInfoPii,"",@"SHT_CUDA_INFO"
	.sectionflags	@""
	.align	4


	//----- nvinfo : EIATTR_CUDA_API_VERSION
	.align		4
        /*0000*/ 	.byte	0x04, 0x37
        /*0002*/ 	.short	(.L_137 - .L_136)
.L_136:
        /*0004*/ 	.word	0x00000082


	//----- nvinfo : EIATTR_KPARAM_INFO
	.align		4
.L_137:
        /*0008*/ 	.byte	0x04, 0x17
        /*000a*/ 	.short	(.L_139 - .L_138)
.L_138:
        /*000c*/ 	.word	0x00000000
        /*0010*/ 	.short	0x0001
        /*0012*/ 	.short	0x0008
        /*0014*/ 	.byte	0x00, 0xf0, 0x11, 0x00


	//----- nvinfo : EIATTR_KPARAM_INFO
	.align		4
.L_139:
        /*0018*/ 	.byte	0x04, 0x17
        /*001a*/ 	.short	(.L_141 - .L_140)
.L_140:
        /*001c*/ 	.word	0x00000000
        /*0020*/ 	.short	0x0000
        /*0022*/ 	.short	0x0000
        /*0024*/ 	.byte	0x00, 0xf5, 0x21, 0x00


	//----- nvinfo : EIATTR_SPARSE_MMA_MASK
	.align		4
.L_141:
        /*0028*/ 	.byte	0x03, 0x50
        /*002a*/ 	.short	0x0000


	//----- nvinfo : EIATTR_MAXREG_COUNT
	.align		4
        /*002c*/ 	.byte	0x03, 0x1b
        /*002e*/ 	.short	0x00ff


	//----- nvinfo : EIATTR_EXTERNS
	.align		4
        /*0030*/ 	.byte	0x04, 0x0f
        /*0032*/ 	.short	(.L_143 - .L_142)


	//   ....[0]....
	.align		4
.L_142:
        /*0034*/ 	.word	index@(vprintf)


	//----- nvinfo : EIATTR_MERCURY_ISA_VERSION
	.align		4
.L_143:
        /*0038*/ 	.byte	0x03, 0x5f
        /*003a*/ 	.short	0x0101


	//----- nvinfo : EIATTR_VRC_CTA_INIT_COUNT
	.align		4
        /*003c*/ 	.byte	0x02, 0x4a
	.zero		1
	.zero		1


	//----- nvinfo : EIATTR_SYSCALL_OFFSETS
	.align		4
        /*0040*/ 	.byte	0x04, 0x46
        /*0042*/ 	.short	(.L_145 - .L_144)


	//   ....[0]....
.L_144:
        /*0044*/ 	.word	0x00000120


	//----- nvinfo : EIATTR_EXIT_INSTR_OFFSETS
	.align		4
.L_145:
        /*0048*/ 	.byte	0x04, 0x1c
        /*004a*/ 	.short	(.L_147 - .L_146)


	//   ....[0]....
.L_146:
        /*004c*/ 	.word	0x00000130


	//----- nvinfo : EIATTR_CBANK_PARAM_SIZE
	.align		4
.L_147:
        /*0050*/ 	.byte	0x03, 0x19
        /*0052*/ 	.short	0x000c


	//----- nvinfo : EIATTR_PARAM_CBANK
	.align		4
        /*0054*/ 	.byte	0x04, 0x0a
        /*0056*/ 	.short	(.L_149 - .L_148)
	.align		4
.L_148:
        /*0058*/ 	.word	index@(.nv.constant0._Z14proint_arrInfoPii)
        /*005c*/ 	.short	0x0380
        /*005e*/ 	.short	0x000c


	//----- nvinfo : EIATTR_SW_WAR
	.align		4
.L_149:
        /*0060*/ 	.byte	0x04, 0x36
        /*0062*/ 	.short	(.L_151 - .L_150)
.L_150:
        /*0064*/ 	.word	0x00000008
.L_151:


//--------------------- .nv.info._Z16fill_array_valuePiim --------------------------
	.section	.nv.info._Z16fill_array_valuePiim,"",@"SHT_CUDA_INFO"
	.sectionflags	@""
	.align	4


	//----- nvinfo : EIATTR_CUDA_API_VERSION
	.align		4
        /*0000*/ 	.byte	0x04, 0x37
        /*0002*/ 	.short	(.L_153 - .L_152)
.L_152:
        /*0004*/ 	.word	0x00000082


	//----- nvinfo : EIATTR_KPARAM_INFO
	.align		4
.L_153:
        /*0008*/ 	.byte	0x04, 0x17
        /*000a*/ 	.short	(.L_155 - .L_154)
.L_154:
        /*000c*/ 	.word	0x00000000
        /*0010*/ 	.short	0x0002
        /*0012*/ 	.short	0x0010
        /*0014*/ 	.byte	0x00, 0xf0, 0x21, 0x00


	//----- nvinfo : EIATTR_KPARAM_INFO
	.align		4
.L_155:
        /*0018*/ 	.byte	0x04, 0x17
        /*001a*/ 	.short	(.L_157 - .L_156)
.L_156:
        /*001c*/ 	.word	0x00000000
        /*0020*/ 	.short	0x0001
        /*0022*/ 	.short	0x0008
        /*0024*/ 	.byte	0x00, 0xf0, 0x11, 0x00


	//----- nvinfo : EIATTR_KPARAM_INFO
	.align		4
.L_157:
        /*0028*/ 	.byte	0x04, 0x17
        /*002a*/ 	.short	(.L_159 - .L_158)
.L_158:
        /*002c*/ 	.word	0x00000000
        /*0030*/ 	.short	0x0000
        /*0032*/ 	.short	0x0000
        /*0034*/ 	.byte	0x00, 0xf5, 0x21, 0x00


	//----- nvinfo : EIATTR_SPARSE_MMA_MASK
	.align		4
.L_159:
        /*0038*/ 	.byte	0x03, 0x50
        /*003a*/ 	.short	0x0000


	//----- nvinfo : EIATTR_MAXREG_COUNT
	.align		4
        /*003c*/ 	.byte	0x03, 0x1b
        /*003e*/ 	.short	0x00ff


	//----- nvinfo : EIATTR_MERCURY_ISA_VERSION
	.align		4
        /*0040*/ 	.byte	0x03, 0x5f
        /*0042*/ 	.short	0x0101


	//----- nvinfo : EIATTR_VRC_CTA_INIT_COUNT
	.align		4
        /*0044*/ 	.byte	0x02, 0x4a
	.zero		1
	.zero		1


	//----- nvinfo : EIATTR_EXIT_INSTR_OFFSETS
	.align		4
        /*0048*/ 	.byte	0x04, 0x1c
        /*004a*/ 	.short	(.L_161 - .L_160)


	//   ....[0]....
.L_160:
        /*004c*/ 	.word	0x00000090


	//   ....[1]....
        /*0050*/ 	.word	0x00000100


	//----- nvinfo : EIATTR_CBANK_PARAM_SIZE
	.align		4
.L_161:
        /*0054*/ 	.byte	0x03, 0x19
        /*0056*/ 	.short	0x0018


	//----- nvinfo : EIATTR_PARAM_CBANK
	.align		4
        /*0058*/ 	.byte	0x04, 0x0a
        /*005a*/ 	.short	(.L_163 - .L_162)
	.align		4
.L_162:
        /*005c*/ 	.word	index@(.nv.constant0._Z16fill_array_valuePiim)
        /*0060*/ 	.short	0x0380
        /*0062*/ 	.short	0x0018


	//----- nvinfo : EIATTR_SW_WAR
	.align		4
.L_163:
        /*0064*/ 	.byte	0x04, 0x36
        /*0066*/ 	.short	(.L_165 - .L_164)
.L_164:
        /*0068*/ 	.word	0x00000008
.L_165:


//--------------------- .nv.callgraph             --------------------------
	.section	.nv.callgraph,"",@"SHT_CUDA_CALLGRAPH"
	.align	4
	.sectionentsize	8
	.align		4
        /*0000*/ 	.word	0x00000000
	.align		4
        /*0004*/ 	.word	0xffffffff
	.align		4
        /*0008*/ 	.word	index@(_Z15cal_first_phaseiiiiiPiS_S_S_S_S_)
	.align		4
        /*000c*/ 	.word	index@(vprintf)
	.align		4
        /*0010*/ 	.word	index@(_Z14proint_arrInfoPii)
	.align		4
        /*0014*/ 	.word	index@(vprintf)
	.align		4
        /*0018*/ 	.word	0x00000000
	.align		4
        /*001c*/ 	.word	0xfffffffe
	.align		4
        /*0020*/ 	.word	0x00000000
	.align		4
        /*0024*/ 	.word	0xfffffffd
	.align		4
        /*0028*/ 	.word	0x00000000
	.align		4
        /*002c*/ 	.word	0xfffffffc


//--------------------- .nv.constant3             --------------------------
	.section	.nv.constant3,"a",@progbits
	.align	4
.nv.constant3:
	.type		device_mtDNA,@object
	.size		device_mtDNA,(device_slice_nDNA - device_mtDNA)
device_mtDNA:
	.zero		33139
	.type		device_slice_nDNA,@object
	.size		device_slice_nDNA,(panalty - device_slice_nDNA)
device_slice_nDNA:
	.zero		6401
	.type		panalty,@object
	.size		panalty,(.L_2 - panalty)
panalty:
	.zero		16
.L_2:


//--------------------- .nv.constant4             --------------------------
	.section	.nv.constant4,"a",@progbits
	.align	8
	.align		8
.nv.constant4:
        /*0000*/ 	.dword	$str
	.align		8
        /*0008*/ 	.dword	$str$1
	.align		8
        /*0010*/ 	.dword	$str$2
	.align		8
        /*0018*/ 	.dword	vprintf


//--------------------- .text._Z16cal_second_phaseiiiiiPiS_S_S_S_S_ --------------------------
	.section	.text._Z16cal_second_phaseiiiiiPiS_S_S_S_S_,"ax",@progbits
	.align	128
        .global         _Z16cal_second_phaseiiiiiPiS_S_S_S_S_
        .type           _Z16cal_second_phaseiiiiiPiS_S_S_S_S_,@function
        .size           _Z16cal_second_phaseiiiiiPiS_S_S_S_S_,(.L_x_21 - _Z16cal_second_phaseiiiiiPiS_S_S_S_S_)
        .other          _Z16cal_second_phaseiiiiiPiS_S_S_S_S_,@"STO_CUDA_ENTRY STV_DEFAULT"
_Z16cal_second_phaseiiiiiPiS_S_S_S_S_:
.text._Z16cal_second_phaseiiiiiPiS_S_S_S_S_:
[----:B------:R-:W-:Y:S01]  /*0000*/  LDC R1, c[0x0][0x37c] ;  /* 0x0000df00ff017b82 */ /* 0x000fe20000000800 */
[----:B------:R-:W0:Y:S07]  /*0010*/  S2R R0, SR_TID.X ;  /* 0x0000000000007919 */ /* 0x000e2e0000002100 */
[----:B------:R-:W1:Y:S01]  /*0020*/  LDC.64 R12, c[0x0][0x380] ;  /* 0x0000e000ff0c7b82 */ /* 0x000e620000000a00 */
[----:B------:R-:W2:Y:S07]  /*0030*/  LDCU UR5, c[0x0][0x360] ;  /* 0x00006c00ff0577ac */ /* 0x000eae0008000800 */
[----:B------:R-:W3:Y:S01]  /*0040*/  S2UR UR4, SR_CTAID.X ;  /* 0x00000000000479c3 */ /* 0x000ee20000002500 */
[----:B-1----:R-:W-:-:S02]  /*0050*/  ISETP.GE.AND P1, PT, R13, 0x1, PT ;  /* 0x000000010d00780c */ /* 0x002fc40003f26270 */
[----:B0-----:R-:W-:-:S13]  /*0060*/  ISETP.NE.AND P0, PT, R0, RZ, PT ;  /* 0x000000ff0000720c */ /* 0x001fda0003f05270 */
[----:B------:R-:W0:Y:S01]  /*0070*/  @!P0 LDC.64 R8, c[0x3][-0x6588] ;  /* 0x00e69e00ff088b82 */ /* 0x000e220000000a00 */
[----:B------:R-:W1:Y:S01]  /*0080*/  @!P0 S2R R3, SR_CgaCtaId ;  /* 0x0000000000038919 */ /* 0x000e620000008800 */
[----:B------:R-:W-:-:S06]  /*0090*/  @!P0 MOV R2, 0x400 ;  /* 0x0000040000028802 */ /* 0x000fcc0000000f00 */
[----:B------:R-:W4:Y:S08]  /*00a0*/  @!P0 LDC R4, c[0x3][-0x658c] ;  /* 0x00e69d00ff048b82 */ /* 0x000f300000000800 */
[----:B------:R-:W4:Y:S01]  /*00b0*/  @!P0 LDC R7, c[0x3][-0x6580] ;  /* 0x00e6a000ff078b82 */ /* 0x000f220000000800 */
[----:B0-----:R-:W-:-:S07]  /*00c0*/  IMAD.MOV.U32 R5, RZ, RZ, R8 ;  /* 0x000000ffff057224 */ /* 0x001fce00078e0008 */
[----:B------:R-:W0:Y:S01]  /*00d0*/  LDC R8, c[0x0][0x388] ;  /* 0x0000e200ff087b82 */ /* 0x000e220000000800 */
[----:B------:R-:W-:Y:S01]  /*00e0*/  IMAD.MOV.U32 R6, RZ, RZ, R9 ;  /* 0x000000ffff067224 */ /* 0x000fe200078e0009 */
[----:B-1----:R-:W-:-:S05]  /*00f0*/  @!P0 LEA R2, R3, R2, 0x18 ;  /* 0x0000000203028211 */ /* 0x002fca00078ec0ff */
[----:B----4-:R1:W-:Y:S01]  /*0100*/  @!P0 STS.128 [R2], R4 ;  /* 0x0000000402008388 */ /* 0x0103e20000000c00 */
[----:B--23--:R-:W-:Y:S05]  /*0110*/  @!P1 EXIT ;  /* 0x000000000000994d */ /* 0x00cfea0003800000 */
[----:B-1----:R-:W1:Y:S01]  /*0120*/  LDC R7, c[0x0][0x390] ;  /* 0x0000e400ff077b82 */ /* 0x002e620000000800 */
[----:B------:R-:W-:Y:S01]  /*0130*/  VIADD R12, R12, -UR4 ;  /* 0x800000040c0c7c36 */ /* 0x000fe20008000000 */
[----:B0-----:R-:W-:Y:S01]  /*0140*/  IADD3 R5, PT, PT, R8, -R0, -R13 ;  /* 0x8000000008057210 */ /* 0x001fe20007ffe80d */
[----:B------:R-:W0:Y:S01]  /*0150*/  LDCU.64 UR10, c[0x0][0x358] ;  /* 0x00006b00ff0a77ac */ /* 0x000e220008000a00 */
[C---:B------:R-:W-:Y:S01]  /*0160*/  LOP3.LUT R20, R13.reuse, 0x7, RZ, 0xc0, !PT ;  /* 0x000000070d147812 */ /* 0x040fe200078ec0ff */
[----:B------:R-:W-:Y:S01]  /*0170*/  IMAD R12, R12, UR5, RZ ;  /* 0x000000050c0c7c24 */ /* 0x000fe2000f8e02ff */
[C---:B------:R-:W-:Y:S01]  /*0180*/  LOP3.LUT R21, R13.reuse, 0x3, RZ, 0xc0, !PT ;  /* 0x000000030d157812 */ /* 0x040fe200078ec0ff */
[----:B------:R-:W-:Y:S01]  /*0190*/  IMAD R5, R8, UR4, R5 ;  /* 0x0000000408057c24 */ /* 0x000fe2000f8e0205 */
[----:B------:R-:W2:Y:S01]  /*01a0*/  LDC R9, c[0x0][0x38c] ;  /* 0x0000e300ff097b82 */ /* 0x000ea20000000800 */
[----:B------:R-:W-:Y:S01]  /*01b0*/  VIADD R4, R12, 0x1 ;  /* 0x000000010c047836 */ /* 0x000fe20000000000 */
[----:B------:R-:W-:Y:S01]  /*01c0*/  LOP3.LUT R13, R13, 0x7ffffff8, RZ, 0xc0, !PT ;  /* 0x7ffffff80d0d7812 */ /* 0x000fe200078ec0ff */
[----:B------:R-:W-:Y:S01]  /*01d0*/  VIADD R14, R5, 0x1 ;  /* 0x00000001050e7836 */ /* 0x000fe20000000000 */
[----:B------:R-:W-:-:S04]  /*01e0*/  UMOV UR4, URZ ;  /* 0x000000ff00047c82 */ /* 0x000fc80008000000 */
[----:B------:R-:W3:Y:S01]  /*01f0*/  LDC.64 R2, c[0x0][0x3a0] ;  /* 0x0000e800ff027b82 */ /* 0x000ee20000000a00 */
[----:B-1----:R-:W-:-:S04]  /*0200*/  ISETP.GT.AND P0, PT, R4, R7, PT ;  /* 0x000000070400720c */ /* 0x002fc80003f04270 */
[C---:B------:R-:W-:Y:S01]  /*0210*/  ISETP.LT.U32.OR P0, PT, R12.reuse, 0x7fffffff, !P0 ;  /* 0x7fffffff0c00780c */ /* 0x040fe20004701470 */
[----:B--2---:R-:W-:Y:S02]  /*0220*/  VIADD R15, R9, 0x1 ;  /* 0x00000001090f7836 */ /* 0x004fe40000000000 */
[C---:B------:R-:W-:Y:S02]  /*0230*/  IMAD R16, R12.reuse, R9, R12 ;  /* 0x000000090c107224 */ /* 0x040fe400078e020c */
[----:B0--3--:R-:W-:-:S08]  /*0240*/  IMAD.WIDE R2, R12, 0x4, R2 ;  /* 0x000000040c027825 */ /* 0x009fd000078e0202 */
.L_x_8:
[----:B0-----:R-:W0:Y:S01]  /*0250*/  LDCU UR9, c[0x0][0x384] ;  /* 0x00007080ff0977ac */ /* 0x001e220008000800 */
[----:B------:R-:W-:Y:S05]  /*0260*/  @!P0 BRA `(.L_x_0) ;  /* 0x0000000000cc8947 */ /* 0x000fea0003800000 */
[----:B------:R-:W1:Y:S01]  /*0270*/  LDC.64 R8, c[0x0][0x3a8] ;  /* 0x0000ea00ff087b82 */ /* 0x000e620000000a00 */
[----:B------:R-:W-:-:S07]  /*0280*/  IMAD.IADD R5, R16, 0x1, R14 ;  /* 0x0000000110057824 */ /* 0x000fce00078e020e */
[----:B------:R-:W2:Y:S08]  /*0290*/  LDC.64 R10, c[0x0][0x398] ;  /* 0x0000e600ff0a7b82 */ /* 0x000eb00000000a00 */
[----:B------:R-:W3:Y:S01]  /*02a0*/  S2UR UR8, SR_CgaCtaId ;  /* 0x00000000000879c3 */ /* 0x000ee20000008800 */
[----:B------:R-:W-:Y:S01]  /*02b0*/  UMOV UR5, 0x400 ;  /* 0x0000040000057882 */ /* 0x000fe20000000000 */
[----:B------:R-:W4:Y:S01]  /*02c0*/  LDCU.64 UR6, c[0x0][0x3a8] ;  /* 0x00007500ff0677ac */ /* 0x000f220008000a00 */
[----:B-1----:R-:W-:-:S05]  /*02d0*/  IMAD.WIDE R8, R5, 0x4, R8 ;  /* 0x0000000405087825 */ /* 0x002fca00078e0208 */
[----:B------:R-:W5:Y:S01]  /*02e0*/  LDG.E R22, desc[UR10][R8.64] ;  /* 0x0000000a08167981 */ /* 0x000f62000c1e1900 */
[----:B--2---:R-:W-:-:S05]  /*02f0*/  IMAD.WIDE R10, R14, 0x4, R10 ;  /* 0x000000040e0a7825 */ /* 0x004fca00078e020a */
[----:B------:R-:W2:Y:S01]  /*0300*/  LDG.E R17, desc[UR10][R10.64] ;  /* 0x0000000a0a117981 */ /* 0x000ea2000c1e1900 */
[----:B---3--:R-:W-:-:S09]  /*0310*/  ULEA UR5, UR8, UR5, 0x18 ;  /* 0x0000000508057291 */ /* 0x008fd2000f8ec0ff */
[----:B------:R-:W5:Y:S01]  /*0320*/  LDS.128 R4, [UR5] ;  /* 0x00000005ff047984 */ /* 0x000f620008000c00 */
[----:B------:R-:W-:-:S05]  /*0330*/  IMAD.IADD R19, R15, 0x1, R16 ;  /* 0x000000010f137824 */ /* 0x000fca00078e0210 */
[----:B------:R-:W-:Y:S02]  /*0340*/  SHF.R.S32.HI R23, RZ, 0x1f, R19 ;  /* 0x0000001fff177819 */ /* 0x000fe40000011413 */
[----:B------:R-:W-:-:S04]  /*0350*/  IADD3 R19, P1, PT, R19, R14, RZ ;  /* 0x0000000e13137210 */ /* 0x000fc80007f3e0ff */
[----:B------:R-:W-:Y:S02]  /*0360*/  LEA.HI.X.SX32 R24, R14, R23, 0x1, P1 ;  /* 0x000000170e187211 */ /* 0x000fe400008f0eff */
[----:B----4-:R-:W-:-:S04]  /*0370*/  LEA R18, P1, R19, UR6, 0x2 ;  /* 0x0000000613127c11 */ /* 0x010fc8000f8210ff */
[----:B------:R-:W-:Y:S01]  /*0380*/  LEA.HI.X R19, R19, UR7, R24, 0x2, P1 ;  /* 0x0000000713137c11 */ /* 0x000fe200088f1418 */
[----:B-----5:R-:W-:-:S05]  /*0390*/  IMAD.IADD R22, R22, 0x1, R7 ;  /* 0x0000000116167824 */ /* 0x020fca00078e0207 */
[----:B--2---:R-:W-:-:S05]  /*03a0*/  VIADDMNMX R17, R6, R17, R22, !PT ;  /* 0x0000001106117246 */ /* 0x004fca0007800116 */
[----:B------:R-:W-:Y:S04]  /*03b0*/  STG.E desc[UR10][R10.64], R17 ;  /* 0x000000110a007986 */ /* 0x000fe8000c10190a */
[----:B------:R-:W2:Y:S04]  /*03c0*/  LDG.E R18, desc[UR10][R18.64+-0x4] ;  /* 0xfffffc0a12127981 */ /* 0x000ea8000c1e1900 */
[----:B------:R-:W3:Y:S01]  /*03d0*/  LDG.E R23, desc[UR10][R2.64+0x4] ;  /* 0x0000040a02177981 */ /* 0x000ee2000c1e1900 */
[----:B--2---:R-:W-:-:S05]  /*03e0*/  IMAD.IADD R7, R18, 0x1, R7 ;  /* 0x0000000112077824 */ /* 0x004fca00078e0207 */
[----:B---3--:R-:W-:-:S05]  /*03f0*/  VIADDMNMX R7, R6, R23, R7, !PT ;  /* 0x0000001706077246 */ /* 0x008fca0007800107 */
[----:B------:R1:W-:Y:S04]  /*0400*/  STG.E desc[UR10][R2.64+0x4], R7 ;  /* 0x0000040702007986 */ /* 0x0003e8000c10190a */
[----:B------:R-:W2:Y:S04]  /*0410*/  LDG.E R22, desc[UR10][R10.64] ;  /* 0x0000000a0a167981 */ /* 0x000ea8000c1e1900 */
[----:B------:R3:W4:Y:S01]  /*0420*/  LDG.E R25, desc[UR10][R8.64+-0x4] ;  /* 0xfffffc0a08197981 */ /* 0x000722000c1e1900 */
[----:B------:R-:W-:-:S06]  /*0430*/  VIADD R23, R14, 0x10000 ;  /* 0x000100000e177836 */ /* 0x000fcc0000000000 */
[----:B------:R-:W5:Y:S08]  /*0440*/  LDC.U8 R23, c[0x3][R23+-0x7e8e] ;  /* 0x00e05c8017177b82 */ /* 0x000f700000000000 */
[----:B------:R-:W5:Y:S01]  /*0450*/  LDC.U8 R6, c[0x3][R12] ;  /* 0x00c000000c067b82 */ /* 0x000f620000000000 */
[----:B------:R-:W-:Y:S02]  /*0460*/  UMOV UR7, 0x400 ;  /* 0x0000040000077882 */ /* 0x000fe40000000000 */
[----:B------:R-:W-:-:S02]  /*0470*/  UIADD3 UR5, UPT, UPT, UR7, 0x10, URZ ;  /* 0x0000001007057890 */ /* 0x000fc4000fffe0ff */
[----:B------:R-:W-:Y:S02]  /*0480*/  UIADD3 UR6, UPT, UPT, UR7, 0x42c, URZ ;  /* 0x0000042c07067890 */ /* 0x000fe4000fffe0ff */
[----:B------:R-:W-:Y:S02]  /*0490*/  UIADD3 UR7, UPT, UPT, UR7, 0x848, URZ ;  /* 0x0000084807077890 */ /* 0x000fe4000fffe0ff */
[----:B------:R-:W-:Y:S02]  /*04a0*/  ULEA UR5, UR8, UR5, 0x18 ;  /* 0x0000000508057291 */ /* 0x000fe4000f8ec0ff */
[----:B------:R-:W-:Y:S02]  /*04b0*/  ULEA UR6, UR8, UR6, 0x18 ;  /* 0x0000000608067291 */ /* 0x000fe4000f8ec0ff */
[----:B------:R-:W-:Y:S01]  /*04c0*/  ULEA UR7, UR8, UR7, 0x18 ;  /* 0x0000000708077291 */ /* 0x000fe2000f8ec0ff */
[----:B---3--:R-:W-:Y:S01]  /*04d0*/  IMAD.WIDE R8, R15, 0x4, R8 ;  /* 0x000000040f087825 */ /* 0x008fe200078e0208 */
[----:B-----5:R-:W-:-:S04]  /*04e0*/  ISETP.NE.AND P1, PT, R6, R23, PT ;  /* 0x000000170600720c */ /* 0x020fc80003f25270 */
[----:B------:R-:W-:Y:S02]  /*04f0*/  SEL R4, R4, R5, !P1 ;  /* 0x0000000504047207 */ /* 0x000fe40004800000 */
[----:B------:R-:W-:Y:S02]  /*0500*/  IADD3 R6, PT, PT, R12, 0x1, RZ ;  /* 0x000000010c067810 */ /* 0x000fe40007ffe0ff */
[----:B------:R-:W-:Y:S02]  /*0510*/  LEA R5, R0, UR6, 0x2 ;  /* 0x0000000600057c11 */ /* 0x000fe4000f8e10ff */
[----:B--2---:R-:W-:-:S04]  /*0520*/  VIMNMX R22, PT, PT, R7, R22, !PT ;  /* 0x0000001607167248 */ /* 0x004fc80007fe0100 */
[----:B----4-:R-:W-:Y:S02]  /*0530*/  VIADDMNMX.RELU R25, R25, R4, R22, !PT ;  /* 0x0000000419197246 */ /* 0x010fe40007801116 */
[C---:B------:R-:W-:Y:S02]  /*0540*/  LEA R4, R0.reuse, UR5, 0x2 ;  /* 0x0000000500047c11 */ /* 0x040fe4000f8e10ff */
[----:B-1----:R-:W-:Y:S01]  /*0550*/  LEA R7, R0, UR7, 0x2 ;  /* 0x0000000700077c11 */ /* 0x002fe2000f8e10ff */
[----:B------:R1:W-:Y:S04]  /*0560*/  STG.E desc[UR10][R8.64], R25 ;  /* 0x0000001908007986 */ /* 0x0003e8000c10190a */
[----:B------:R1:W-:Y:S04]  /*0570*/  STS [R4], R25 ;  /* 0x0000001904007388 */ /* 0x0003e80000000800 */
[----:B------:R1:W-:Y:S04]  /*0580*/  STS [R5], R6 ;  /* 0x0000000605007388 */ /* 0x0003e80000000800 */
[----:B------:R1:W-:Y:S02]  /*0590*/  STS [R7], R14 ;  /* 0x0000000e07007388 */ /* 0x0003e40000000800 */
.L_x_0:
[----:B------:R-:W-:Y:S01]  /*05a0*/  BAR.SYNC.DEFER_BLOCKING 0x0 ;  /* 0x0000000000007b1d */ /* 0x000fe20000010000 */
[----:B------:R-:W-:Y:S01]  /*05b0*/  ISETP.NE.AND P1, PT, R0, RZ, PT ;  /* 0x000000ff0000720c */ /* 0x000fe20003f25270 */
[----:B------:R-:W-:-:S04]  /*05c0*/  UIADD3 UR4, UPT, UPT, UR4, 0x1, URZ ;  /* 0x0000000104047890 */ /* 0x000fc8000fffe0ff */
[----:B0-----:R-:W-:Y:S01]  /*05d0*/  UISETP.NE.AND UP0, UPT, UR4, UR9, UPT ;  /* 0x000000090400728c */ /* 0x001fe2000bf05270 */
[----:B------:R-:W-:Y:S07]  /*05e0*/  BSSY.RECONVERGENT B0, `(.L_x_1) ;  /* 0x0000097000007945 */ /* 0x000fee0003800200 */
[----:B------:R-:W-:Y:S05]  /*05f0*/  @P1 BRA `(.L_x_2) ;  /* 0x0000000800541947 */ /* 0x000fea0003800000 */
[----:B------:R-:W-:Y:S01]  /*0600*/  UISETP.GE.U32.AND UP1, UPT, UR9, 0x8, UPT ;  /* 0x000000080900788c */ /* 0x000fe2000bf26070 */
[----:B------:R-:W-:Y:S02]  /*0610*/  IMAD.MOV.U32 R17, RZ, RZ, -0x1 ;  /* 0xffffffffff117424 */ /* 0x000fe400078e00ff */
[----:B-1----:R-:W-:Y:S02]  /*0620*/  IMAD.MOV.U32 R8, RZ, RZ, RZ ;  /* 0x000000ffff087224 */ /* 0x002fe400078e00ff */
[----:B------:R-:W-:Y:S02]  /*0630*/  IMAD.MOV.U32 R18, RZ, RZ, -0x1 ;  /* 0xffffffffff127424 */ /* 0x000fe400078e00ff */
[----:B------:R-:W-:Y:S02]  /*0640*/  IMAD.MOV.U32 R19, RZ, RZ, RZ ;  /* 0x000000ffff137224 */ /* 0x000fe400078e00ff */
[----:B------:R-:W-:Y:S05]  /*0650*/  BRA.U !UP1, `(.L_x_3) ;  /* 0x0000000109dc7547 */ /* 0x000fea000b800000 */
[----:B------:R-:W0:Y:S01]  /*0660*/  S2UR UR7, SR_CgaCtaId ;  /* 0x00000000000779c3 */ /* 0x000e220000008800 */
[----:B------:R-:W-:Y:S01]  /*0670*/  UMOV UR5, 0x400 ;  /* 0x0000040000057882 */ /* 0x000fe20000000000 */
[----:B------:R-:W-:Y:S01]  /*0680*/  IMAD.MOV R22, RZ, RZ, -R13 ;  /* 0x000000ffff167224 */ /* 0x000fe200078e0a0d */
[----:B------:R-:W-:Y:S01]  /*0690*/  UIADD3 UR6, UPT, UPT, UR5, 0x10, URZ ;  /* 0x0000001005067890 */ /* 0x000fe2000fffe0ff */
[----:B------:R-:W-:Y:S01]  /*06a0*/  IMAD.MOV.U32 R19, RZ, RZ, RZ ;  /* 0x000000ffff137224 */ /* 0x000fe200078e00ff */
[----:B------:R-:W-:Y:S01]  /*06b0*/  UIADD3 UR8, UPT, UPT, UR5, 0x42c, URZ ;  /* 0x0000042c05087890 */ /* 0x000fe2000fffe0ff */
[----:B------:R-:W-:Y:S01]  /*06c0*/  IMAD.MOV.U32 R17, RZ, RZ, -0x1 ;  /* 0xffffffffff117424 */ /* 0x000fe200078e00ff */
[----:B------:R-:W-:Y:S02]  /*06d0*/  UIADD3 UR5, UPT, UPT, UR5, 0x848, URZ ;  /* 0x0000084805057890 */ /* 0x000fe4000fffe0ff */
[----:B0-----:R-:W-:Y:S02]  /*06e0*/  ULEA UR6, UR7, UR6, 0x18 ;  /* 0x0000000607067291 */ /* 0x001fe4000f8ec0ff */
[----:B------:R-:W-:-:S02]  /*06f0*/  ULEA UR8, UR7, UR8, 0x18 ;  /* 0x0000000807087291 */ /* 0x000fc4000f8ec0ff */
[----:B------:R-:W-:Y:S02]  /*0700*/  ULEA UR7, UR7, UR5, 0x18 ;  /* 0x0000000507077291 */ /* 0x000fe4000f8ec0ff */
[----:B------:R-:W-:Y:S02]  /*0710*/  UIADD3 UR5, UPT, UPT, UR6, 0x10, URZ ;  /* 0x0000001006057890 */ /* 0x000fe4000fffe0ff */
[----:B------:R-:W-:Y:S02]  /*0720*/  UIADD3 UR6, UPT, UPT, UR8, 0x10, URZ ;  /* 0x0000001008067890 */ /* 0x000fe4000fffe0ff */
[----:B------:R-:W-:-:S12]  /*0730*/  UIADD3 UR7, UPT, UPT, UR7, 0x10, URZ ;  /* 0x0000001007077890 */ /* 0x000fd8000fffe0ff */
.L_x_4:
[----:B0-----:R-:W0:Y:S01]  /*0740*/  LDS.128 R4, [UR5+-0x10] ;  /* 0xfffff005ff047984 */ /* 0x001e220008000c00 */
[----:B------:R-:W-:-:S03]  /*0750*/  VIADD R22, R22, 0x8 ;  /* 0x0000000816167836 */ /* 0x000fc60000000000 */
[----:B------:R-:W1:Y:S01]  /*0760*/  LDS.128 R8, [UR5] ;  /* 0x00000005ff087984 */ /* 0x000e620008000c00 */
[----:B------:R-:W-:Y:S01]  /*0770*/  UIADD3 UR5, UPT, UPT, UR5, 0x20, URZ ;  /* 0x0000002005057890 */ /* 0x000fe2000fffe0ff */
[----:B------:R-:W-:Y:S02]  /*0780*/  ISETP.NE.AND P2, PT, R22, RZ, PT ;  /* 0x000000ff1600720c */ /* 0x000fe40003f45270 */
[----:B0-----:R-:W-:-:S13]  /*0790*/  ISETP.GT.AND P1, PT, R4, R19, PT ;  /* 0x000000130400720c */ /* 0x001fda0003f24270 */
[----:B------:R-:W-:Y:S01]  /*07a0*/  @P1 IMAD.MOV.U32 R19, RZ, RZ, R4 ;  /* 0x000000ffff131224 */ /* 0x000fe200078e0004 */
[----:B------:R-:W0:Y:S04]  /*07b0*/  @P1 LDS R18, [UR6+-0x10] ;  /* 0xfffff006ff121984 */ /* 0x000e280008000800 */
[----:B------:R-:W2:Y:S01]  /*07c0*/  @P1 LDS R17, [UR7+-0x10] ;  /* 0xfffff007ff111984 */ /* 0x000ea20008000800 */
[----:B------:R-:W-:-:S13]  /*07d0*/  ISETP.GT.AND P1, PT, R5, R19, PT ;  /* 0x000000130500720c */ /* 0x000fda0003f24270 */
[----:B------:R-:W-:Y:S01]  /*07e0*/  @P1 IMAD.MOV.U32 R19, RZ, RZ, R5 ;  /* 0x000000ffff131224 */ /* 0x000fe200078e0005 */
[----:B------:R-:W3:Y:S04]  /*07f0*/  @P1 LDS R18, [UR6+-0xc] ;  /* 0xfffff406ff121984 */ /* 0x000ee80008000800 */
[----:B------:R-:W4:Y:S01]  /*0800*/  @P1 LDS R17, [UR7+-0xc] ;  /* 0xfffff407ff111984 */ /* 0x000f220008000800 */
[----:B------:R-:W-:-:S13]  /*0810*/  ISETP.GT.AND P1, PT, R6, R19, PT ;  /* 0x000000130600720c */ /* 0x000fda0003f24270 */
[----:B------:R-:W-:Y:S01]  /*0820*/  @P1 MOV R19, R6 ;  /* 0x0000000600131202 */ /* 0x000fe20000000f00 */
[----:B------:R-:W0:Y:S04]  /*0830*/  @P1 LDS R18, [UR6+-0x8] ;  /* 0xfffff806ff121984 */ /* 0x000e280008000800 */
[----:B------:R-:W0:Y:S01]  /*0840*/  @P1 LDS R17, [UR7+-0x8] ;  /* 0xfffff807ff111984 */ /* 0x000e220008000800 */
[----:B------:R-:W-:-:S13]  /*0850*/  ISETP.GT.AND P1, PT, R7, R19, PT ;  /* 0x000000130700720c */ /* 0x000fda0003f24270 */
[----:B------:R-:W-:Y:S01]  /*0860*/  @P1 IMAD.MOV.U32 R19, RZ, RZ, R7 ;  /* 0x000000ffff131224 */ /* 0x000fe200078e0007 */
[----:B------:R-:W0:Y:S04]  /*0870*/  @P1 LDS R18, [UR6+-0x4] ;  /* 0xfffffc06ff121984 */ /* 0x000e280008000800 */
[----:B------:R-:W0:Y:S01]  /*0880*/  @P1 LDS R17, [UR7+-0x4] ;  /* 0xfffffc07ff111984 */ /* 0x000e220008000800 */
[----:B-1----:R-:W-:-:S13]  /*0890*/  ISETP.GT.AND P1, PT, R8, R19, PT ;  /* 0x000000130800720c */ /* 0x002fda0003f24270 */
[----:B------:R-:W-:Y:S01]  /*08a0*/  @P1 IMAD.MOV.U32 R19, RZ, RZ, R8 ;  /* 0x000000ffff131224 */ /* 0x000fe200078e0008 */
[----:B------:R-:W1:Y:S04]  /*08b0*/  @P1 LDS R18, [UR6] ;  /* 0x00000006ff121984 */ /* 0x000e680008000800 */
[----:B------:R-:W0:Y:S01]  /*08c0*/  @P1 LDS R17, [UR7] ;  /* 0x00000007ff111984 */ /* 0x000e220008000800 */
[----:B------:R-:W-:-:S13]  /*08d0*/  ISETP.GT.AND P1, PT, R9, R19, PT ;  /* 0x000000130900720c */ /* 0x000fda0003f24270 */
[----:B------:R-:W-:Y:S01]  /*08e0*/  @P1 IMAD.MOV.U32 R19, RZ, RZ, R9 ;  /* 0x000000ffff131224 */ /* 0x000fe200078e0009 */
[----:B------:R-:W0:Y:S04]  /*08f0*/  @P1 LDS R18, [UR6+0x4] ;  /* 0x00000406ff121984 */ /* 0x000e280008000800 */
[----:B------:R-:W0:Y:S01]  /*0900*/  @P1 LDS R17, [UR7+0x4] ;  /* 0x00000407ff111984 */ /* 0x000e220008000800 */
[----:B------:R-:W-:-:S13]  /*0910*/  ISETP.GT.AND P1, PT, R10, R19, PT ;  /* 0x000000130a00720c */ /* 0x000fda0003f24270 */
[----:B------:R-:W-:Y:S01]  /*0920*/  @P1 IMAD.MOV.U32 R19, RZ, RZ, R10 ;  /* 0x000000ffff131224 */ /* 0x000fe200078e000a */
[----:B------:R-:W0:Y:S04]  /*0930*/  @P1 LDS R18, [UR6+0x8] ;  /* 0x00000806ff121984 */ /* 0x000e280008000800 */
[----:B------:R-:W0:Y:S01]  /*0940*/  @P1 LDS R17, [UR7+0x8] ;  /* 0x00000807ff111984 */ /* 0x000e220008000800 */
[----:B------:R-:W-:-:S13]  /*0950*/  ISETP.GT.AND P1, PT, R11, R19, PT ;  /* 0x000000130b00720c */ /* 0x000fda0003f24270 */
[----:B------:R-:W0:Y:S01]  /*0960*/  @P1 LDS R18, [UR6+0xc] ;  /* 0x00000c06ff121984 */ /* 0x000e220008000800 */
[----:B------:R-:W-:Y:S01]  /*0970*/  UIADD3 UR6, UPT, UPT, UR6, 0x20, URZ ;  /* 0x0000002006067890 */ /* 0x000fe2000fffe0ff */
[----:B------:R-:W-:Y:S02]  /*0980*/  @P1 IMAD.MOV.U32 R19, RZ, RZ, R11 ;  /* 0x000000ffff131224 */ /* 0x000fe400078e000b */
[----:B------:R-:W0:Y:S01]  /*0990*/  @P1 LDS R17, [UR7+0xc] ;  /* 0x00000c07ff111984 */ /* 0x000e220008000800 */
[----:B------:R-:W-:Y:S01]  /*09a0*/  UIADD3 UR7, UPT, UPT, UR7, 0x20, URZ ;  /* 0x0000002007077890 */ /* 0x000fe2000fffe0ff */
[----:B-1234-:R-:W-:Y:S11]  /*09b0*/  @P2 BRA `(.L_x_4) ;  /* 0xfffffffc00602947 */ /* 0x01eff6000383ffff */
[----:B------:R-:W-:-:S07]  /*09c0*/  IMAD.MOV.U32 R8, RZ, RZ, R13 ;  /* 0x000000ffff087224 */ /* 0x000fce00078e000d */
.L_x_3:
[----:B------:R-:W-:-:S13]  /*09d0*/  ISETP.NE.AND P1, PT, R20, RZ, PT ;  /* 0x000000ff1400720c */ /* 0x000fda0003f25270 */
[----:B------:R-:W-:Y:S05]  /*09e0*/  @!P1 BRA `(.L_x_5) ;  /* 0x0000000400389947 */ /* 0x000fea0003800000 */
[----:B------:R-:W-:Y:S01]  /*09f0*/  VIADD R4, R20, 0xffffffff ;  /* 0xffffffff14047836 */ /* 0x000fe20000000000 */
[----:B------:R-:W-:-:S04]  /*0a00*/  ISETP.NE.AND P1, PT, R21, RZ, PT ;  /* 0x000000ff1500720c */ /* 0x000fc80003f25270 */
[----:B------:R-:W-:-:S13]  /*0a10*/  ISETP.GE.U32.AND P2, PT, R4, 0x3, PT ;  /* 0x000000030400780c */ /* 0x000fda0003f46070 */
[----:B------:R-:W-:Y:S05]  /*0a20*/  @!P2 BRA `(.L_x_6) ;  /* 0x000000000078a947 */ /* 0x000fea0003800000 */
[----:B------:R-:W1:Y:S01]  /*0a30*/  S2R R9, SR_CgaCtaId ;  /* 0x0000000000097919 */ /* 0x000e620000008800 */
[----:B------:R-:W-:-:S05]  /*0a40*/  MOV R7, 0x400 ;  /* 0x0000040000077802 */ /* 0x000fca0000000f00 */
[C---:B------:R-:W-:Y:S02]  /*0a50*/  VIADD R4, R7.reuse, 0x10 ;  /* 0x0000001007047836 */ /* 0x040fe40000000000 */
[C---:B------:R-:W-:Y:S02]  /*0a60*/  VIADD R10, R7.reuse, 0x42c ;  /* 0x0000042c070a7836 */ /* 0x040fe40000000000 */
[----:B------:R-:W-:Y:S01]  /*0a70*/  VIADD R22, R7, 0x848 ;  /* 0x0000084807167836 */ /* 0x000fe20000000000 */
[C---:B-1----:R-:W-:Y:S02]  /*0a80*/  LEA R5, R9.reuse, R4, 0x18 ;  /* 0x0000000409057211 */ /* 0x042fe400078ec0ff */
[C---:B------:R-:W-:Y:S02]  /*0a90*/  LEA R7, R9.reuse, R10, 0x18 ;  /* 0x0000000a09077211 */ /* 0x040fe400078ec0ff */
[C---:B------:R-:W-:Y:S02]  /*0aa0*/  LEA R6, R8.reuse, R5, 0x2 ;  /* 0x0000000508067211 */ /* 0x040fe400078e10ff */
[----:B------:R-:W-:Y:S01]  /*0ab0*/  LEA R11, R9, R22, 0x18 ;  /* 0x00000016090b7211 */ /* 0x000fe200078ec0ff */
[----:B------:R-:W-:-:S02]  /*0ac0*/  IMAD R9, R8, 0x4, R7 ;  /* 0x0000000408097824 */ /* 0x000fc400078e0207 */
[----:B------:R-:W1:Y:S02]  /*0ad0*/  LDS.64 R4, [R6] ;  /* 0x0000000006047984 */ /* 0x000e640000000a00 */
[C---:B------:R-:W-:Y:S02]  /*0ae0*/  IMAD R10, R8.reuse, 0x4, R11 ;  /* 0x00000004080a7824 */ /* 0x040fe400078e020b */
[----:B------:R-:W2:Y:S01]  /*0af0*/  LDS.64 R6, [R6+0x8] ;  /* 0x0000080006067984 */ /* 0x000ea20000000a00 */
[----:B------:R-:W-:Y:S01]  /*0b00*/  VIADD R8, R8, 0x4 ;  /* 0x0000000408087836 */ /* 0x000fe20000000000 */
[----:B-1----:R-:W-:-:S13]  /*0b10*/  ISETP.GT.AND P2, PT, R4, R19, PT ;  /* 0x000000130400720c */ /* 0x002fda0003f44270 */
[----:B------:R-:W-:Y:S01]  /*0b20*/  @P2 IMAD.MOV.U32 R19, RZ, RZ, R4 ;  /* 0x000000ffff132224 */ /* 0x000fe200078e0004 */
[----:B0-----:R1:W3:Y:S04]  /*0b30*/  @P2 LDS R18, [R9] ;  /* 0x0000000009122984 */ /* 0x0012e80000000800 */
[----:B------:R1:W4:Y:S01]  /*0b40*/  @P2 LDS R17, [R10] ;  /* 0x000000000a112984 */ /* 0x0003220000000800 */
[----:B------:R-:W-:-:S13]  /*0b50*/  ISETP.GT.AND P2, PT, R5, R19, PT ;  /* 0x000000130500720c */ /* 0x000fda0003f44270 */
[----:B------:R-:W-:Y:S01]  /*0b60*/  @P2 IMAD.MOV.U32 R19, RZ, RZ, R5 ;  /* 0x000000ffff132224 */ /* 0x000fe200078e0005 */
[----:B------:R1:W0:Y:S04]  /*0b70*/  @P2 LDS R18, [R9+0x4] ;  /* 0x0000040009122984 */ /* 0x0002280000000800 */
[----:B------:R1:W0:Y:S01]  /*0b80*/  @P2 LDS R17, [R10+0x4] ;  /* 0x000004000a112984 */ /* 0x0002220000000800 */
[----:B--2---:R-:W-:-:S13]  /*0b90*/  ISETP.GT.AND P2, PT, R6, R19, PT ;  /* 0x000000130600720c */ /* 0x004fda0003f44270 */
[----:B------:R-:W-:Y:S01]  /*0ba0*/  @P2 IMAD.MOV.U32 R19, RZ, RZ, R6 ;  /* 0x000000ffff132224 */ /* 0x000fe200078e0006 */
[----:B------:R1:W2:Y:S04]  /*0bb0*/  @P2 LDS R18, [R9+0x8] ;  /* 0x0000080009122984 */ /* 0x0002a80000000800 */
[----:B------:R1:W0:Y:S01]  /*0bc0*/  @P2 LDS R17, [R10+0x8] ;  /* 0x000008000a112984 */ /* 0x0002220000000800 */
[----:B------:R-:W-:-:S13]  /*0bd0*/  ISETP.GT.AND P2, PT, R7, R19, PT ;  /* 0x000000130700720c */ /* 0x000fda0003f44270 */
[----:B------:R1:W0:Y:S01]  /*0be0*/  @P2 LDS R18, [R9+0xc] ;  /* 0x00000c0009122984 */ /* 0x0002220000000800 */
[----:B------:R-:W-:-:S03]  /*0bf0*/  @P2 IMAD.MOV.U32 R19, RZ, RZ, R7 ;  /* 0x000000ffff132224 */ /* 0x000fc600078e0007 */
[----:B---34-:R1:W0:Y:S04]  /*0c00*/  @P2 LDS R17, [R10+0xc] ;  /* 0x00000c000a112984 */ /* 0x0182280000000800 */
.L_x_6:
[----:B------:R-:W-:Y:S05]  /*0c10*/  @!P1 BRA `(.L_x_5) ;  /* 0x0000000000ac9947 */ /* 0x000fea0003800000 */
[----:B------:R-:W3:Y:S01]  /*0c20*/  LDCU UR5, c[0x0][0x384] ;  /* 0x00007080ff0577ac */ /* 0x000ee20008000800 */
[----:B------:R-:W-:Y:S01]  /*0c30*/  ISETP.NE.AND P1, PT, R21, 0x1, PT ;  /* 0x000000011500780c */ /* 0x000fe20003f25270 */
[----:B---3--:R-:W-:-:S12]  /*0c40*/  ULOP3.LUT UP1, URZ, UR5, 0x1, URZ, 0xc0, !UPT ;  /* 0x0000000105ff7892 */ /* 0x008fd8000f82c0ff */
[----:B------:R-:W-:Y:S05]  /*0c50*/  @!P1 BRA `(.L_x_7) ;  /* 0x0000000000549947 */ /* 0x000fea0003800000 */
[----:B------:R-:W3:Y:S01]  /*0c60*/  S2R R7, SR_CgaCtaId ;  /* 0x0000000000077919 */ /* 0x000ee20000008800 */
[----:B------:R-:W-:-:S04]  /*0c70*/  MOV R6, 0x400 ;  /* 0x0000040000067802 */ /* 0x000fc80000000f00 */
[C---:B------:R-:W-:Y:S01]  /*0c80*/  IADD3 R4, PT, PT, R6.reuse, 0x10, RZ ;  /* 0x0000001006047810 */ /* 0x040fe20007ffe0ff */
[C---:B-1----:R-:W-:Y:S02]  /*0c90*/  VIADD R10, R6.reuse, 0x42c ;  /* 0x0000042c060a7836 */ /* 0x042fe40000000000 */
[----:B------:R-:W-:Y:S01]  /*0ca0*/  VIADD R6, R6, 0x848 ;  /* 0x0000084806067836 */ /* 0x000fe20000000000 */
[C---:B---3--:R-:W-:Y:S02]  /*0cb0*/  LEA R5, R7.reuse, R4, 0x18 ;  /* 0x0000000407057211 */ /* 0x048fe400078ec0ff */
[C---:B------:R-:W-:Y:S02]  /*0cc0*/  LEA R9, R7.reuse, R10, 0x18 ;  /* 0x0000000a07097211 */ /* 0x040fe400078ec0ff */
[----:B------:R-:W-:Y:S01]  /*0cd0*/  LEA R7, R7, R6, 0x18 ;  /* 0x0000000607077211 */ /* 0x000fe200078ec0ff */
[C---:B------:R-:W-:Y:S02]  /*0ce0*/  IMAD R5, R8.reuse, 0x4, R5 ;  /* 0x0000000408057824 */ /* 0x040fe400078e0205 */
[----:B------:R-:W-:-:S02]  /*0cf0*/  IMAD R9, R8, 0x4, R9 ;  /* 0x0000000408097824 */ /* 0x000fc400078e0209 */
[C---:B------:R-:W-:Y:S02]  /*0d00*/  IMAD R7, R8.reuse, 0x4, R7 ;  /* 0x0000000408077824 */ /* 0x040fe400078e0207 */
[----:B------:R-:W1:Y:S01]  /*0d10*/  LDS.64 R4, [R5] ;  /* 0x0000000005047984 */ /* 0x000e620000000a00 */
[----:B------:R-:W-:Y:S01]  /*0d20*/  VIADD R8, R8, 0x2 ;  /* 0x0000000208087836 */ /* 0x000fe20000000000 */
[----:B-1----:R-:W-:-:S13]  /*0d30*/  ISETP.GT.AND P1, PT, R4, R19, PT ;  /* 0x000000130400720c */ /* 0x002fda0003f24270 */
[----:B------:R-:W-:Y:S01]  /*0d40*/  @P1 IMAD.MOV.U32 R19, RZ, RZ, R4 ;  /* 0x000000ffff131224 */ /* 0x000fe200078e0004 */
[----:B0-2---:R3:W4:Y:S04]  /*0d50*/  @P1 LDS R18, [R9] ;  /* 0x0000000009121984 */ /* 0x0057280000000800 */
[----:B------:R3:W0:Y:S01]  /*0d60*/  @P1 LDS R17, [R7] ;  /* 0x0000000007111984 */ /* 0x0006220000000800 */
[----:B------:R-:W-:-:S13]  /*0d70*/  ISETP.GT.AND P1, PT, R5, R19, PT ;  /* 0x000000130500720c */ /* 0x000fda0003f24270 */
[----:B------:R3:W1:Y:S01]  /*0d80*/  @P1 LDS R18, [R9+0x4] ;  /* 0x0000040009121984 */ /* 0x0006620000000800 */
[----:B------:R-:W-:-:S03]  /*0d90*/  @P1 IMAD.MOV.U32 R19, RZ, RZ, R5 ;  /* 0x000000ffff131224 */ /* 0x000fc600078e0005 */
[----:B------:R3:W2:Y:S04]  /*0da0*/  @P1 LDS R17, [R7+0x4] ;  /* 0x0000040007111984 */ /* 0x0006a80000000800 */
.L_x_7:
[----:B------:R-:W-:Y:S05]  /*0db0*/  BRA.U !UP1, `(.L_x_5) ;  /* 0x0000000109447547 */ /* 0x000fea000b800000 */
[----:B---3--:R-:W1:Y:S01]  /*0dc0*/  S2R R7, SR_CgaCtaId ;  /* 0x0000000000077919 */ /* 0x008e620000008800 */
[----:B------:R-:W-:-:S04]  /*0dd0*/  MOV R5, 0x400 ;  /* 0x0000040000057802 */ /* 0x000fc80000000f00 */
[----:B------:R-:W-:-:S04]  /*0de0*/  IADD3 R4, PT, PT, R5, 0x10, RZ ;  /* 0x0000001005047810 */ /* 0x000fc80007ffe0ff */
[----:B-1----:R-:W-:-:S05]  /*0df0*/  LEA R9, R7, R4, 0x18 ;  /* 0x0000000407097211 */ /* 0x002fca00078ec0ff */
[----:B------:R-:W-:-:S06]  /*0e00*/  IMAD R4, R8, 0x4, R9 ;  /* 0x0000000408047824 */ /* 0x000fcc00078e0209 */
[----:B------:R-:W1:Y:S02]  /*0e10*/  LDS R4, [R4] ;  /* 0x0000000004047984 */ /* 0x000e640000000800 */
[----:B-1----:R-:W-:-:S13]  /*0e20*/  ISETP.GT.AND P1, PT, R4, R19, PT ;  /* 0x000000130400720c */ /* 0x002fda0003f24270 */
[----:B------:R-:W-:Y:S05]  /*0e30*/  @!P1 BRA `(.L_x_5) ;  /* 0x0000000000249947 */ /* 0x000fea0003800000 */
[C---:B------:R-:W-:Y:S02]  /*0e40*/  VIADD R6, R5.reuse, 0x42c ;  /* 0x0000042c05067836 */ /* 0x040fe40000000000 */
[----:B------:R-:W-:Y:S02]  /*0e50*/  VIADD R10, R5, 0x848 ;  /* 0x00000848050a7836 */ /* 0x000fe40000000000 */
[----:B------:R-:W-:Y:S01]  /*0e60*/  IMAD.MOV.U32 R19, RZ, RZ, R4 ;  /* 0x000000ffff137224 */ /* 0x000fe200078e0004 */
[C---:B------:R-:W-:Y:S02]  /*0e70*/  LEA R5, R7.reuse, R6, 0x18 ;  /* 0x0000000607057211 */ /* 0x040fe400078ec0ff */
[----:B0-2---:R-:W-:-:S03]  /*0e80*/  LEA R17, R7, R10, 0x18 ;  /* 0x0000000a07117211 */ /* 0x005fc600078ec0ff */
[C---:B----4-:R-:W-:Y:S02]  /*0e90*/  IMAD R18, R8.reuse, 0x4, R5 ;  /* 0x0000000408127824 */ /* 0x050fe400078e0205 */
[----:B------:R-:W-:-:S04]  /*0ea0*/  IMAD R17, R8, 0x4, R17 ;  /* 0x0000000408117824 */ /* 0x000fc800078e0211 */
[----:B------:R-:W0:Y:S04]  /*0eb0*/  LDS R18, [R18] ;  /* 0x0000000012127984 */ /* 0x000e280000000800 */
[----:B------:R-:W1:Y:S02]  /*0ec0*/  LDS R17, [R17] ;  /* 0x0000000011117984 */ /* 0x000e640000000800 */
.L_x_5:
[----:B------:R-:W5:Y:S02]  /*0ed0*/  LDC.64 R4, c[0x0][0x3b0] ;  /* 0x0000ec00ff047b82 */ /* 0x000f640000000a00 */
[----:B-----5:R0:W-:Y:S04]  /*0ee0*/  REDG.E.MAX.S32.STRONG.GPU desc[UR10][R4.64], R19 ;  /* 0x000000130400798e */ /* 0x0201e8000d12e30a */
[----:B------:R-:W5:Y:S02]  /*0ef0*/  LDG.E R6, desc[UR10][R4.64] ;  /* 0x0000000a04067981 */ /* 0x000f64000c1e1900 */
[----:B-----5:R-:W-:-:S13]  /*0f00*/  ISETP.NE.AND P1, PT, R6, R19, PT ;  /* 0x000000130600720c */ /* 0x020fda0003f25270 */
[----:B---3--:R-:W0:Y:S08]  /*0f10*/  @!P1 LDC.64 R6, c[0x0][0x3b8] ;  /* 0x0000ee00ff069b82 */ /* 0x008e300000000a00 */
[----:B-1----:R-:W1:Y:S01]  /*0f20*/  @!P1 LDC.64 R8, c[0x0][0x3c0] ;  /* 0x0000f000ff089b82 */ /* 0x002e620000000a00 */
[----:B0-2-4-:R0:W-:Y:S04]  /*0f30*/  @!P1 STG.E desc[UR10][R6.64], R18 ;  /* 0x0000001206009986 */ /* 0x0151e8000c10190a */
[----:B-1----:R0:W-:Y:S02]  /*0f40*/  @!P1 STG.E desc[UR10][R8.64], R17 ;  /* 0x0000001108009986 */ /* 0x0021e4000c10190a */
.L_x_2:
[----:B------:R-:W-:Y:S05]  /*0f50*/  BSYNC.RECONVERGENT B0 ;  /* 0x0000000000007941 */ /* 0x000fea0003800200 */
.L_x_1:
[----:B------:R-:W-:Y:S01]  /*0f60*/  BAR.SYNC.DEFER_BLOCKING 0x0 ;  /* 0x0000000000007b1d */ /* 0x000fe20000010000 */
[----:B-1----:R-:W-:-:S05]  /*0f70*/  VIADD R14, R14, 0x1 ;  /* 0x000000010e0e7836 */ /* 0x002fca0000000000 */
[----:B------:R-:W-:Y:S05]  /*0f80*/  BRA.U UP0, `(.L_x_8) ;  /* 0xfffffff100b07547 */ /* 0x000fea000b83ffff */
[----:B------:R-:W-:Y:S05]  /*0f90*/  EXIT ;  /* 0x000000000000794d */ /* 0x000fea0003800000 */
.L_x_9:
[----:B------:R-:W-:-:S00]  /*0fa0*/  BRA `(.L_x_9) ;  /* 0xfffffffc00fc7947 */ /* 0x000fc0000383ffff */
[----:B------:R-:W-:-:S00]  /*0fb0*/  NOP ;  /* 0x0000000000007918 */ /* 0x000fc00000000000 */
        /* <DEDUP_REMOVED lines=12> */
.L_x_21:


//--------------------- .text._Z15cal_first_phaseiiiiiPiS_S_S_S_S_ --------------------------
	.section	.text._Z15cal_first_phaseiiiiiPiS_S_S_S_S_,"ax",@progbits
	.align	128
        .global         _Z15cal_first_phaseiiiiiPiS_S_S_S_S_
        .type           _Z15cal_first_phaseiiiiiPiS_S_S_S_S_,@function
        .size           _Z15cal_first_phaseiiiiiPiS_S_S_S_S_,(.L_x_22 - _Z15cal_first_phaseiiiiiPiS_S_S_S_S_)
        .other          _Z15cal_first_phaseiiiiiPiS_S_S_S_S_,@"STO_CUDA_ENTRY STV_DEFAULT"
_Z15cal_first_phaseiiiiiPiS_S_S_S_S_:
.text._Z15cal_first_phaseiiiiiPiS_S_S_S_S_:
[----:B------:R-:W0:Y:S01]  /*0000*/  LDC R1, c[0x0][0x37c] ;  /* 0x0000df00ff017b82 */ /* 0x000e220000000800 */
[----:B------:R-:W1:Y:S01]  /*0010*/  S2R R19, SR_TID.X ;  /* 0x0000000000137919 */ /* 0x000e620000002100 */
[----:B------:R-:W2:Y:S01]  /*0020*/  LDCU UR4, c[0x0][0x2f8] ;  /* 0x00005f00ff0477ac */ /* 0x000ea20008000800 */
[----:B0-----:R-:W-:Y:S01]  /*0030*/  VIADD R1, R1, 0xfffffff8 ;  /* 0xfffffff801017836 */ /* 0x001fe20000000000 */
[----:B------:R-:W-:Y:S01]  /*0040*/  BSSY.RECONVERGENT B6, `(.L_x_10) ;  /* 0x0000013000067945 */ /* 0x000fe20003800200 */
[----:B------:R-:W0:Y:S01]  /*0050*/  S2R R17, SR_CTAID.X ;  /* 0x0000000000117919 */ /* 0x000e220000002500 */
[----:B------:R-:W0:Y:S01]  /*0060*/  LDCU UR6, c[0x0][0x380] ;  /* 0x00007000ff0677ac */ /* 0x000e220008000800 */
[----:B------:R-:W3:Y:S01]  /*0070*/  LDCU UR5, c[0x0][0x2fc] ;  /* 0x00005f80ff0577ac */ /* 0x000ee20008000800 */
[----:B--2---:R-:W-:-:S05]  /*0080*/  IADD3 R18, P1, PT, R1, UR4, RZ ;  /* 0x0000000401127c10 */ /* 0x004fca000ff3e0ff */
[----:B---3--:R-:W-:Y:S01]  /*0090*/  IMAD.X R2, RZ, RZ, UR5, P1 ;  /* 0x00000005ff027e24 */ /* 0x008fe200088e06ff */
[----:B-1----:R-:W-:Y:S02]  /*00a0*/  ISETP.NE.AND P0, PT, R19, 0x37, PT ;  /* 0x000000371300780c */ /* 0x002fe40003f05270 */
[----:B0-----:R-:W-:-:S11]  /*00b0*/  IADD3 R16, PT, PT, -R17, UR6, RZ ;  /* 0x0000000611107c10 */ /* 0x001fd6000fffe1ff */
[----:B------:R-:W-:Y:S05]  /*00c0*/  @P0 BRA `(.L_x_11) ;  /* 0x0000000000280947 */ /* 0x000fea0003800000 */
[----:B------:R-:W-:Y:S01]  /*00d0*/  MOV R0, 0x18 ;  /* 0x0000001800007802 */ /* 0x000fe20000000f00 */
[----:B------:R0:W-:Y:S01]  /*00e0*/  STL.64 [R1], R16 ;  /* 0x0000001001007387 */ /* 0x0001e20000100a00 */
[----:B------:R-:W1:Y:S01]  /*00f0*/  LDCU.64 UR4, c[0x4][0x8] ;  /* 0x01000100ff0477ac */ /* 0x000e620008000a00 */
[----:B------:R-:W-:Y:S01]  /*0100*/  IMAD.MOV.U32 R6, RZ, RZ, R18 ;  /* 0x000000ffff067224 */ /* 0x000fe200078e0012 */
[----:B------:R0:W2:Y:S01]  /*0110*/  LDC.64 R8, c[0x4][R0] ;  /* 0x0100000000087b82 */ /* 0x0000a20000000a00 */
[----:B------:R-:W-:Y:S02]  /*0120*/  IMAD.MOV.U32 R7, RZ, RZ, R2 ;  /* 0x000000ffff077224 */ /* 0x000fe400078e0002 */
[----:B-1----:R-:W-:Y:S01]  /*0130*/  IMAD.U32 R4, RZ, RZ, UR4 ;  /* 0x00000004ff047e24 */ /* 0x002fe2000f8e00ff */
[----:B0-----:R-:W-:-:S07]  /*0140*/  MOV R5, UR5 ;  /* 0x0000000500057c02 */ /* 0x001fce0008000f00 */
[----:B------:R-:W-:-:S07]  /*0150*/  LEPC R20, `(.L_x_11) ;  /* 0x000000001014794e */ /* 0x000fce0000000000 */
[----:B--2---:R-:W-:Y:S05]  /*0160*/  CALL.ABS.NOINC R8 ;  /* 0x0000000008007343 */ /* 0x004fea0003c00000 */
.L_x_11:
[----:B------:R-:W-:Y:S05]  /*0170*/  BSYNC.RECONVERGENT B6 ;  /* 0x0000000000067941 */ /* 0x000fea0003800200 */
.L_x_10:
[----:B------:R-:W-:-:S13]  /*0180*/  ISETP.NE.AND P0, PT, R19, 0x37, PT ;  /* 0x000000371300780c */ /* 0x000fda0003f05270 */
[----:B------:R-:W-:Y:S05]  /*0190*/  @P0 EXIT ;  /* 0x000000000000094d */ /* 0x000fea0003800000 */
[----:B------:R-:W0:Y:S01]  /*01a0*/  LDC R3, c[0x0][0x360] ;  /* 0x0000d800ff037b82 */ /* 0x000e220000000800 */
[----:B------:R-:W-:Y:S01]  /*01b0*/  MOV R0, 0x18 ;  /* 0x0000001800007802 */ /* 0x000fe20000000f00 */
[----:B------:R-:W1:Y:S01]  /*01c0*/  LDCU.64 UR4, c[0x4][0x10] ;  /* 0x01000200ff0477ac */ /* 0x000e620008000a00 */
[----:B------:R-:W-:Y:S01]  /*01d0*/  IMAD.MOV.U32 R6, RZ, RZ, R18 ;  /* 0x000000ffff067224 */ /* 0x000fe200078e0012 */
[----:B------:R-:W-:-:S04]  /*01e0*/  MOV R7, R2 ;  /* 0x0000000200077202 */ /* 0x000fc80000000f00 */
[----:B------:R-:W2:Y:S08]  /*01f0*/  LDC R4, c[0x0][0x388] ;  /* 0x0000e200ff047b82 */ /* 0x000eb00000000800 */
[----:B------:R3:W4:Y:S01]  /*0200*/  LDC.64 R8, c[0x4][R0] ;  /* 0x0100000000087b82 */ /* 0x0007220000000a00 */
[----:B-1----:R-:W-:Y:S02]  /*0210*/  IMAD.U32 R5, RZ, RZ, UR5 ;  /* 0x00000005ff057e24 */ /* 0x002fe4000f8e00ff */
[----:B0-----:R-:W-:-:S02]  /*0220*/  IMAD R16, R16, R3, 0x1 ;  /* 0x0000000110107424 */ /* 0x001fc400078e0203 */
[----:B--2---:R-:W-:Y:S01]  /*0230*/  IMAD R17, R17, R4, -0x36 ;  /* 0xffffffca11117424 */ /* 0x004fe200078e0204 */
[----:B------:R-:W-:-:S04]  /*0240*/  MOV R4, UR4 ;  /* 0x0000000400047c02 */ /* 0x000fc80008000f00 */
[----:B------:R3:W-:Y:S03]  /*0250*/  STL.64 [R1], R16 ;  /* 0x0000001001007387 */ /* 0x0007e60000100a00 */
[----:B------:R-:W-:-:S07]  /*0260*/  LEPC R20, `(.L_x_12) ;  /* 0x000000001014794e */ /* 0x000fce0000000000 */
[----:B---34-:R-:W-:Y:S05]  /*0270*/  CALL.ABS.NOINC R8 ;  /* 0x0000000008007343 */ /* 0x018fea0003c00000 */
.L_x_12:
[----:B------:R-:W-:Y:S05]  /*0280*/  EXIT ;  /* 0x000000000000794d */ /* 0x000fea0003800000 */
.L_x_13:
        /* <DEDUP_REMOVED lines=15> */
.L_x_22:


//--------------------- .text._Z9move_dataPiii    --------------------------
	.section	.text._Z9move_dataPiii,"ax",@progbits
	.align	128
        .global         _Z9move_dataPiii
        .type           _Z9move_dataPiii,@function
        .size           _Z9move_dataPiii,(.L_x_23 - _Z9move_dataPiii)
        .other          _Z9move_dataPiii,@"STO_CUDA_ENTRY STV_DEFAULT"
_Z9move_dataPiii:
.text._Z9move_dataPiii:
[----:B------:R-:W-:Y:S01]  /*0000*/  LDC R1, c[0x0][0x37c] ;  /* 0x0000df00ff017b82 */ /* 0x000fe20000000800 */
[----:B------:R-:W0:Y:S07]  /*0010*/  S2R R3, SR_TID.X ;  /* 0x0000000000037919 */ /* 0x000e2e0000002100 */
[----:B------:R-:W0:Y:S01]  /*0020*/  S2UR UR4, SR_CTAID.X ;  /* 0x00000000000479c3 */ /* 0x000e220000002500 */
[----:B------:R-:W1:Y:S07]  /*0030*/  LDCU UR5, c[0x0][0x388] ;  /* 0x00007100ff0577ac */ /* 0x000e6e0008000800 */
[----:B------:R-:W0:Y:S02]  /*0040*/  LDC R0, c[0x0][0x360] ;  /* 0x0000d800ff007b82 */ /* 0x000e240000000800 */
[----:B0-----:R-:W-:-:S05]  /*0050*/  IMAD R0, R0, UR4, R3 ;  /* 0x0000000400007c24 */ /* 0x001fca000f8e0203 */
[----:B-1----:R-:W-:-:S04]  /*0060*/  ISETP.GT.AND P0, PT, R0, UR5, PT ;  /* 0x0000000500007c0c */ /* 0x002fc8000bf04270 */
[----:B------:R-:W-:-:S13]  /*0070*/  ISETP.LT.OR P0, PT, R0, 0x1, P0 ;  /* 0x000000010000780c */ /* 0x000fda0000701670 */
[----:B------:R-:W-:Y:S05]  /*0080*/  @P0 EXIT ;  /* 0x000000000000094d */ /* 0x000fea0003800000 */
[----:B------:R-:W0:Y:S01]  /*0090*/  LDCU UR6, c[0x0][0x38c] ;  /* 0x00007180ff0677ac */ /* 0x000e220008000800 */
[----:B------:R-:W1:Y:S01]  /*00a0*/  LDC.64 R4, c[0x0][0x380] ;  /* 0x0000e000ff047b82 */ /* 0x000e620000000a00 */
[----:B------:R-:W2:Y:S01]  /*00b0*/  LDCU.64 UR4, c[0x0][0x358] ;  /* 0x00006b00ff0477ac */ /* 0x000ea20008000a00 */
[----:B0-----:R-:W-:-:S05]  /*00c0*/  IMAD R7, R0, UR6, R0 ;  /* 0x0000000600077c24 */ /* 0x001fca000f8e0200 */
[----:B------:R-:W-:-:S05]  /*00d0*/  IADD3 R3, PT, PT, R7, UR6, RZ ;  /* 0x0000000607037c10 */ /* 0x000fca000fffe0ff */
[----:B-1----:R-:W-:-:S06]  /*00e0*/  IMAD.WIDE R2, R3, 0x4, R4 ;  /* 0x0000000403027825 */ /* 0x002fcc00078e0204 */
[----:B--2---:R-:W2:Y:S01]  /*00f0*/  LDG.E R3, desc[UR4][R2.64] ;  /* 0x0000000402037981 */ /* 0x004ea2000c1e1900 */
[----:B------:R-:W-:-:S05]  /*0100*/  IMAD.WIDE R4, R7, 0x4, R4 ;  /* 0x0000000407047825 */ /* 0x000fca00078e0204 */
[----:B--2---:R-:W-:Y:S01]  /*0110*/  STG.E desc[UR4][R4.64], R3 ;  /* 0x0000000304007986 */ /* 0x004fe2000c101904 */
[----:B------:R-:W-:Y:S05]  /*0120*/  EXIT ;  /* 0x000000000000794d */ /* 0x000fea0003800000 */
.L_x_14:
        /* <DEDUP_REMOVED lines=13> */
.L_x_23:


//--------------------- .text._Z11initializeHPi   --------------------------
	.section	.text._Z11initializeHPi,"ax",@progbits
	.align	128
        .global         _Z11initializeHPi
        .type           _Z11initializeHPi,@function
        .size           _Z11initializeHPi,(.L_x_24 - _Z11initializeHPi)
        .other          _Z11initializeHPi,@"STO_CUDA_ENTRY STV_DEFAULT"
_Z11initializeHPi:
.text._Z11initializeHPi:
[----:B------:R-:W-:Y:S01]  /*0000*/  LDC R1, c[0x0][0x37c] ;  /* 0x0000df00ff017b82 */ /* 0x000fe20000000800 */
[----:B------:R-:W0:Y:S07]  /*0010*/  S2R R0, SR_TID.X ;  /* 0x0000000000007919 */ /* 0x000e2e0000002100 */
[----:B------:R-:W0:Y:S01]  /*0020*/  S2UR UR6, SR_CTAID.X ;  /* 0x00000000000679c3 */ /* 0x000e220000002500 */
[----:B------:R-:W1:Y:S01]  /*0030*/  LDCU.64 UR4, c[0x0][0x358] ;  /* 0x00006b00ff0477ac */ /* 0x000e620008000a00 */
[----:B------:R-:W-:Y:S06]  /*0040*/  BSSY.RECONVERGENT B0, `(.L_x_15) ;  /* 0x000000a000007945 */ /* 0x000fec0003800200 */
[----:B------:R-:W0:Y:S08]  /*0050*/  LDC R5, c[0x0][0x360] ;  /* 0x0000d800ff057b82 */ /* 0x000e300000000800 */
[----:B------:R-:W2:Y:S01]  /*0060*/  LDC.64 R2, c[0x0][0x380] ;  /* 0x0000e000ff027b82 */ /* 0x000ea20000000a00 */
[----:B0-----:R-:W-:-:S05]  /*0070*/  IMAD R5, R5, UR6, R0 ;  /* 0x0000000605057c24 */ /* 0x001fca000f8e0200 */
[C---:B------:R-:W-:Y:S01]  /*0080*/  ISETP.GT.AND P0, PT, R5.reuse, 0x1900, PT ;  /* 0x000019000500780c */ /* 0x040fe20003f04270 */
[----:B--2---:R-:W-:-:S12]  /*0090*/  IMAD.WIDE R2, R5, 0x4, R2 ;  /* 0x0000000405027825 */ /* 0x004fd800078e0202 */
[----:B-1----:R0:W-:Y:S01]  /*00a0*/  @!P0 STG.E desc[UR4][R2.64], RZ ;  /* 0x000000ff02008986 */ /* 0x0021e2000c101904 */
[----:B------:R-:W-:Y:S05]  /*00b0*/  @!P0 BRA `(.L_x_16) ;  /* 0x0000000000088947 */ /* 0x000fea0003800000 */
[----:B------:R-:W-:-:S13]  /*00c0*/  ISETP.GT.U32.AND P0, PT, R5, 0x8172, PT ;  /* 0x000081720500780c */ /* 0x000fda0003f04070 */
[----:B------:R-:W-:Y:S05]  /*00d0*/  @P0 EXIT ;  /* 0x000000000000094d */ /* 0x000fea0003800000 */
.L_x_16:
[----:B------:R-:W-:Y:S05]  /*00e0*/  BSYNC.RECONVERGENT B0 ;  /* 0x0000000000007941 */ /* 0x000fea0003800200 */
.L_x_15:
[----:B0-----:R-:W-:-:S05]  /*00f0*/  IMAD.WIDE R2, R5, 0x6400, R2 ;  /* 0x0000640005027825 */ /* 0x001fca00078e0202 */
[----:B------:R-:W-:Y:S01]  /*0100*/  STG.E desc[UR4][R2.64], RZ ;  /* 0x000000ff02007986 */ /* 0x000fe2000c101904 */
[----:B------:R-:W-:Y:S05]  /*0110*/  EXIT ;  /* 0x000000000000794d */ /* 0x000fea0003800000 */
.L_x_17:
        /* <DEDUP_REMOVED lines=14> */
.L_x_24:


//--------------------- .text._Z14proint_arrInfoPii --------------------------
	.section	.text._Z14proint_arrInfoPii,"ax",@progbits
	.align	128
        .global         _Z14proint_arrInfoPii
        .type           _Z14proint_arrInfoPii,@function
        .size           _Z14proint_arrInfoPii,(.L_x_25 - _Z14proint_arrInfoPii)
        .other          _Z14proint_arrInfoPii,@"STO_CUDA_ENTRY STV_DEFAULT"
_Z14proint_arrInfoPii:
.text._Z14proint_arrInfoPii:
[----:B------:R-:W0:Y:S08]  /*0000*/  LDC R1, c[0x0][0x37c] ;  /* 0x0000df00ff017b82 */ /* 0x000e300000000800 */
[----:B------:R-:W1:Y:S01]  /*0010*/  LDC.64 R2, c[0x0][0x380] ;  /* 0x0000e000ff027b82 */ /* 0x000e620000000a00 */
[----:B------:R-:W2:Y:S01]  /*0020*/  LDCU.64 UR4, c[0x0][0x358] ;  /* 0x00006b00ff0477ac */ /* 0x000ea20008000a00 */
[----:B0-----:R-:W-:-:S06]  /*0030*/  VIADD R1, R1, 0xfffffff8 ;  /* 0xfffffff801017836 */ /* 0x001fcc0000000000 */
[----:B------:R-:W1:Y:S01]  /*0040*/  LDC R10, c[0x0][0x388] ;  /* 0x0000e200ff0a7b82 */ /* 0x000e620000000800 */
[----:B------:R-:W0:Y:S01]  /*0050*/  LDCU.64 UR6, c[0x4][URZ] ;  /* 0x01000000ff0677ac */ /* 0x000e220008000a00 */
[----:B-1----:R-:W-:-:S05]  /*0060*/  IMAD.WIDE R2, R10, 0x4, R2 ;  /* 0x000000040a027825 */ /* 0x002fca00078e0202 */
[----:B--2---:R-:W2:Y:S01]  /*0070*/  LDG.E R11, desc[UR4][R2.64] ;  /* 0x00000004020b7981 */ /* 0x004ea2000c1e1900 */
[----:B------:R-:W-:Y:S01]  /*0080*/  MOV R0, 0x18 ;  /* 0x0000001800007802 */ /* 0x000fe20000000f00 */
[----:B------:R-:W1:Y:S01]  /*0090*/  LDCU UR4, c[0x0][0x2f8] ;  /* 0x00005f00ff0477ac */ /* 0x000e620008000800 */
[----:B0-----:R-:W-:Y:S01]  /*00a0*/  IMAD.U32 R4, RZ, RZ, UR6 ;  /* 0x00000006ff047e24 */ /* 0x001fe2000f8e00ff */
[----:B------:R-:W-:Y:S01]  /*00b0*/  MOV R5, UR7 ;  /* 0x0000000700057c02 */ /* 0x000fe20008000f00 */
[----:B------:R0:W3:Y:S01]  /*00c0*/  LDC.64 R8, c[0x4][R0] ;  /* 0x0100000000087b82 */ /* 0x0000e20000000a00 */
[----:B------:R-:W4:Y:S01]  /*00d0*/  LDCU UR5, c[0x0][0x2fc] ;  /* 0x00005f80ff0577ac */ /* 0x000f220008000800 */
[----:B-1----:R-:W-:-:S05]  /*00e0*/  IADD3 R6, P0, PT, R1, UR4, RZ ;  /* 0x0000000401067c10 */ /* 0x002fca000ff1e0ff */
[----:B----4-:R-:W-:Y:S01]  /*00f0*/  IMAD.X R7, RZ, RZ, UR5, P0 ;  /* 0x00000005ff077e24 */ /* 0x010fe200080e06ff */
[----:B--23--:R0:W-:Y:S07]  /*0100*/  STL.64 [R1], R10 ;  /* 0x0000000a01007387 */ /* 0x00c1ee0000100a00 */
[----:B------:R-:W-:-:S07]  /*0110*/  LEPC R20, `(.L_x_18) ;  /* 0x000000001014794e */ /* 0x000fce0000000000 */
[----:B0-----:R-:W-:Y:S05]  /*0120*/  CALL.ABS.NOINC R8 ;  /* 0x0000000008007343 */ /* 0x001fea0003c00000 */
.L_x_18:
[----:B------:R-:W-:Y:S05]  /*0130*/  EXIT ;  /* 0x000000000000794d */ /* 0x000fea0003800000 */
.L_x_19:
        /* <DEDUP_REMOVED lines=12> */
.L_x_25:


//--------------------- .text._Z16fill_array_valuePiim --------------------------
	.section	.text._Z16fill_array_valuePiim,"ax",@progbits
	.align	128
        .global         _Z16fill_array_valuePiim
        .type           _Z16fill_array_valuePiim,@function
        .size           _Z16fill_array_valuePiim,(.L_x_26 - _Z16fill_array_valuePiim)
        .other          _Z16fill_array_valuePiim,@"STO_CUDA_ENTRY STV_DEFAULT"
_Z16fill_array_valuePiim:
.text._Z16fill_array_valuePiim:
[----:B------:R-:W-:Y:S01]  /*0000*/  LDC R1, c[0x0][0x37c] ;  /* 0x0000df00ff017b82 */ /* 0x000fe20000000800 */
[----:B------:R-:W0:Y:S07]  /*0010*/  S2R R3, SR_TID.X ;  /* 0x0000000000037919 */ /* 0x000e2e0000002100 */
[----:B------:R-:W0:Y:S01]  /*0020*/  S2UR UR4, SR_CTAID.X ;  /* 0x00000000000479c3 */ /* 0x000e220000002500 */
[----:B------:R-:W1:Y:S07]  /*0030*/  LDCU.64 UR6, c[0x0][0x390] ;  /* 0x00007200ff0677ac */ /* 0x000e6e0008000a00 */
[----:B------:R-:W0:Y:S02]  /*0040*/  LDC R0, c[0x0][0x360] ;  /* 0x0000d800ff007b82 */ /* 0x000e240000000800 */
[----:B0-----:R-:W-:-:S05]  /*0050*/  IMAD R0, R0, UR4, R3 ;  /* 0x0000000400007c24 */ /* 0x001fca000f8e0203 */
[----:B-1----:R-:W-:Y:S02]  /*0060*/  ISETP.GE.U32.AND P0, PT, R0, UR6, PT ;  /* 0x0000000600007c0c */ /* 0x002fe4000bf06070 */
[----:B------:R-:W-:-:S04]  /*0070*/  SHF.R.S32.HI R3, RZ, 0x1f, R0 ;  /* 0x0000001fff037819 */ /* 0x000fc80000011400 */
[----:B------:R-:W-:-:S13]  /*0080*/  ISETP.GE.U32.AND.EX P0, PT, R3, UR7, PT, P0 ;  /* 0x0000000703007c0c */ /* 0x000fda000bf06100 */
[----:B------:R-:W-:Y:S05]  /*0090*/  @P0 EXIT ;  /* 0x000000000000094d */ /* 0x000fea0003800000 */
[----:B------:R-:W0:Y:S01]  /*00a0*/  LDCU.64 UR6, c[0x0][0x380] ;  /* 0x00007000ff0677ac */ /* 0x000e220008000a00 */
[----:B------:R-:W1:Y:S01]  /*00b0*/  LDC R5, c[0x0][0x388] ;  /* 0x0000e200ff057b82 */ /* 0x000e620000000800 */
[----:B------:R-:W1:Y:S01]  /*00c0*/  LDCU.64 UR4, c[0x0][0x358] ;  /* 0x00006b00ff0477ac */ /* 0x000e620008000a00 */
[----:B0-----:R-:W-:-:S04]  /*00d0*/  LEA R2, P0, R0, UR6, 0x2 ;  /* 0x0000000600027c11 */ /* 0x001fc8000f8010ff */
[----:B------:R-:W-:-:S05]  /*00e0*/  LEA.HI.X R3, R0, UR7, R3, 0x2, P0 ;  /* 0x0000000700037c11 */ /* 0x000fca00080f1403 */
[----:B-1----:R-:W-:Y:S01]  /*00f0*/  STG.E desc[UR4][R2.64], R5 ;  /* 0x0000000502007986 */ /* 0x002fe2000c101904 */
[----:B------:R-:W-:Y:S05]  /*0100*/  EXIT ;  /* 0x000000000000794d */ /* 0x000fea0003800000 */
.L_x_20:
        /* <DEDUP_REMOVED lines=15> */
.L_x_26:


//--------------------- .nv.global.init           --------------------------
	.section	.nv.global.init,"aw",@progbits
.nv.global.init:
	.type		$str,@object
	.size		$str,($str$2 - $str)
$str:
        /*0000*/ 	.byte	0x48, 0x5b, 0x25, 0x64, 0x5d, 0x20, 0x3a, 0x20, 0x25, 0x64, 0x0a, 0x00
	.type		$str$2,@object
	.size		$str$2,($str$1 - $str$2)
$str$2:
        /*000c*/ 	.byte	0x43, 0x65, 0x6c, 0x6c, 0x20, 0x50, 0x6f, 0x73, 0x69, 0x74, 0x69, 0x6f, 0x6e, 0x20, 0x3d, 0x20
        /*001c*/ 	.byte	0x28, 0x25, 0x64, 0x2c, 0x20, 0x25, 0x64, 0x29, 0x20, 0x0a, 0x00
	.type		$str$1,@object
	.size		$str$1,(.L_4 - $str$1)
$str$1:
        /*0027*/ 	.byte	0x42, 0x6c, 0x6f, 0x63, 0x6b, 0x20, 0x50, 0x6f, 0x73, 0x69, 0x74, 0x69, 0x6f, 0x6e, 0x20, 0x3d
        /*0037*/ 	.byte	0x20, 0x28, 0x25, 0x64, 0x2c, 0x20, 0x25, 0x64, 0x29, 0x20, 0x0a, 0x00
.L_4:


//--------------------- .nv.shared._Z16cal_second_phaseiiiiiPiS_S_S_S_S_ --------------------------
	.section	.nv.shared._Z16cal_second_phaseiiiiiPiS_S_S_S_S_,"aw",@nobits
	.sectionflags	@""
	.align	4
.nv.shared._Z16cal_second_phaseiiiiiPiS_S_S_S_S_:
	.zero		4196


//--------------------- .nv.shared.reserved.0     --------------------------
	.section	.nv.shared.reserved.0,"aw",@nobits
	.weak		__nv_reservedSMEM_offset_0_alias
	.size		__nv_reservedSMEM_offset_0_alias, 0, 64
	.other		__nv_reservedSMEM_offset_0_alias,@"STO_CUDA_RESERVED_SHARED STV_DEFAULT"
__nv_reservedSMEM_offset_0_alias:
	.zero		0
	.zero		64


//--------------------- .nv.constant0._Z16cal_second_phaseiiiiiPiS_S_S_S_S_ --------------------------
	.section	.nv.constant0._Z16cal_second_phaseiiiiiPiS_S_S_S_S_,"a",@progbits
	.sectionflags	@""
	.align	4
.nv.constant0._Z16cal_second_phaseiiiiiPiS_S_S_S_S_:
	.zero		968


//--------------------- .nv.constant0._Z15cal_first_phaseiiiiiPiS_S_S_S_S_ --------------------------
	.section	.nv.constant0._Z15cal_first_phaseiiiiiPiS_S_S_S_S_,"a",@progbits
	.sectionflags	@""
	.align	4
.nv.constant0._Z15cal_first_phaseiiiiiPiS_S_S_S_S_:
	.zero		968


//--------------------- .nv.constant0._Z9move_dataPiii --------------------------
	.section	.nv.constant0._Z9move_dataPiii,"a",@progbits
	.sectionflags	@""
	.align	4
.nv.constant0._Z9move_dataPiii:
	.zero		912


//--------------------- .nv.constant0._Z11initializeHPi --------------------------
	.section	.nv.constant0._Z11initializeHPi,"a",@progbits
	.sectionflags	@""
	.align	4
.nv.constant0._Z11initializeHPi:
	.zero		904


//--------------------- .nv.constant0._Z14proint_arrInfoPii --------------------------
	.section	.nv.constant0._Z14proint_arrInfoPii,"a",@progbits
	.sectionflags	@""
	.align	4
.nv.constant0._Z14proint_arrInfoPii:
	.zero		908


//--------------------- .nv.constant0._Z16fill_array_valuePiim --------------------------
	.section	.nv.constant0._Z16fill_array_valuePiim,"a",@progbits
	.sectionflags	@""
	.align	4
.nv.constant0._Z16fill_array_valuePiim:
	.zero		920


//--------------------- SYMBOLS --------------------------

	.type		.nv.reservedSmem.offset0,@object
	.size		.nv.reservedSmem.offset0,0x4
	.type		.nv.reservedSmem.cap,@object
	.size		.nv.reservedSmem.cap,0x4
	.type		vprintf,@function
